//
// Generated by NVIDIA NVVM Compiler
//
// Compiler Build ID: CL-36424714
// Cuda compilation tools, release 13.0, V13.0.88
// Based on NVVM 20.0.0
//

.version 9.0
.target sm_100
.address_size 64

	// .globl	_Z19forwardHiddenKernelPdS_S_S_i
// _ZZ19forwardHiddenKernelPdS_S_S_iE12input_shared has been demoted
// _ZZ19forwardOutputKernelPdS_S_S_iE13hidden_shared has been demoted
// _ZZ24backwardHiddenGradKernelPdS_S_S_iE15d_output_shared has been demoted
// _ZZ14updateW2KernelPdS_S_S_iE15d_output_shared has been demoted
// _ZZ14updateW1KernelPdS_S_S_iE15d_hidden_shared has been demoted

.visible .entry _Z19forwardHiddenKernelPdS_S_S_i(
	.param .u64 .ptr .align 1 _Z19forwardHiddenKernelPdS_S_S_i_param_0,
	.param .u64 .ptr .align 1 _Z19forwardHiddenKernelPdS_S_S_i_param_1,
	.param .u64 .ptr .align 1 _Z19forwardHiddenKernelPdS_S_S_i_param_2,
	.param .u64 .ptr .align 1 _Z19forwardHiddenKernelPdS_S_S_i_param_3,
	.param .u32 _Z19forwardHiddenKernelPdS_S_S_i_param_4
)
{
	.reg .pred 	%p<13>;
	.reg .b32 	%r<65>;
	.reg .b64 	%rd<24>;
	.reg .b64 	%fd<112>;
	// demoted variable
	.shared .align 8 .b8 _ZZ19forwardHiddenKernelPdS_S_S_iE12input_shared[6272];
	ld.param.u64 	%rd7, [_Z19forwardHiddenKernelPdS_S_S_i_param_0];
	ld.param.u64 	%rd4, [_Z19forwardHiddenKernelPdS_S_S_i_param_1];
	ld.param.u64 	%rd5, [_Z19forwardHiddenKernelPdS_S_S_i_param_2];
	ld.param.u64 	%rd6, [_Z19forwardHiddenKernelPdS_S_S_i_param_3];
	ld.param.u32 	%r34, [_Z19forwardHiddenKernelPdS_S_S_i_param_4];
	cvta.to.global.u64 	%rd1, %rd7;
	mov.u32 	%r1, %ctaid.y;
	mov.u32 	%r35, %ctaid.x;
	mov.u32 	%r2, %ntid.x;
	mov.u32 	%r55, %tid.x;
	mad.lo.s32 	%r4, %r35, %r2, %r55;
	setp.ge.s32 	%p1, %r55, %r34;
	@%p1 bra 	$L__BB0_3;
	mul.lo.s32 	%r5, %r34, %r1;
	cvta.to.global.u64 	%rd2, %rd5;
$L__BB0_2:
	add.s32 	%r36, %r55, %r5;
	mul.wide.s32 	%rd8, %r36, 8;
	add.s64 	%rd9, %rd2, %rd8;
	ld.global.f64 	%fd15, [%rd9];
	shl.b32 	%r37, %r55, 3;
	mov.u32 	%r38, _ZZ19forwardHiddenKernelPdS_S_S_iE12input_shared;
	add.s32 	%r39, %r38, %r37;
	st.shared.f64 	[%r39], %fd15;
	add.s32 	%r55, %r55, %r2;
	setp.lt.s32 	%p2, %r55, %r34;
	@%p2 bra 	$L__BB0_2;
$L__BB0_3:
	bar.sync 	0;
	setp.gt.s32 	%p3, %r4, 127;
	@%p3 bra 	$L__BB0_18;
	cvta.to.global.u64 	%rd10, %rd4;
	mul.wide.s32 	%rd11, %r4, 8;
	add.s64 	%rd12, %rd10, %rd11;
	ld.global.f64 	%fd111, [%rd12];
	setp.lt.s32 	%p4, %r34, 1;
	@%p4 bra 	$L__BB0_17;
	mul.lo.s32 	%r8, %r34, %r4;
	and.b32  	%r9, %r34, 15;
	setp.lt.u32 	%p5, %r34, 16;
	mov.b32 	%r60, 0;
	@%p5 bra 	$L__BB0_8;
	and.b32  	%r60, %r34, 2147483632;
	neg.s32 	%r58, %r60;
	mov.u32 	%r42, _ZZ19forwardHiddenKernelPdS_S_S_iE12input_shared;
	add.s32 	%r56, %r42, 64;
	add.s64 	%rd3, %rd1, 64;
	mov.u32 	%r57, %r8;
$L__BB0_7:
	.pragma "nounroll";
	mul.wide.s32 	%rd13, %r57, 8;
	add.s64 	%rd14, %rd3, %rd13;
	ld.global.f64 	%fd17, [%rd14+-64];
	ld.shared.f64 	%fd18, [%r56+-64];
	fma.rn.f64 	%fd19, %fd17, %fd18, %fd111;
	ld.global.f64 	%fd20, [%rd14+-56];
	ld.shared.f64 	%fd21, [%r56+-56];
	fma.rn.f64 	%fd22, %fd20, %fd21, %fd19;
	ld.global.f64 	%fd23, [%rd14+-48];
	ld.shared.f64 	%fd24, [%r56+-48];
	fma.rn.f64 	%fd25, %fd23, %fd24, %fd22;
	ld.global.f64 	%fd26, [%rd14+-40];
	ld.shared.f64 	%fd27, [%r56+-40];
	fma.rn.f64 	%fd28, %fd26, %fd27, %fd25;
	ld.global.f64 	%fd29, [%rd14+-32];
	ld.shared.f64 	%fd30, [%r56+-32];
	fma.rn.f64 	%fd31, %fd29, %fd30, %fd28;
	ld.global.f64 	%fd32, [%rd14+-24];
	ld.shared.f64 	%fd33, [%r56+-24];
	fma.rn.f64 	%fd34, %fd32, %fd33, %fd31;
	ld.global.f64 	%fd35, [%rd14+-16];
	ld.shared.f64 	%fd36, [%r56+-16];
	fma.rn.f64 	%fd37, %fd35, %fd36, %fd34;
	ld.global.f64 	%fd38, [%rd14+-8];
	ld.shared.f64 	%fd39, [%r56+-8];
	fma.rn.f64 	%fd40, %fd38, %fd39, %fd37;
	ld.global.f64 	%fd41, [%rd14];
	ld.shared.f64 	%fd42, [%r56];
	fma.rn.f64 	%fd43, %fd41, %fd42, %fd40;
	ld.global.f64 	%fd44, [%rd14+8];
	ld.shared.f64 	%fd45, [%r56+8];
	fma.rn.f64 	%fd46, %fd44, %fd45, %fd43;
	ld.global.f64 	%fd47, [%rd14+16];
	ld.shared.f64 	%fd48, [%r56+16];
	fma.rn.f64 	%fd49, %fd47, %fd48, %fd46;
	ld.global.f64 	%fd50, [%rd14+24];
	ld.shared.f64 	%fd51, [%r56+24];
	fma.rn.f64 	%fd52, %fd50, %fd51, %fd49;
	ld.global.f64 	%fd53, [%rd14+32];
	ld.shared.f64 	%fd54, [%r56+32];
	fma.rn.f64 	%fd55, %fd53, %fd54, %fd52;
	ld.global.f64 	%fd56, [%rd14+40];
	ld.shared.f64 	%fd57, [%r56+40];
	fma.rn.f64 	%fd58, %fd56, %fd57, %fd55;
	ld.global.f64 	%fd59, [%rd14+48];
	ld.shared.f64 	%fd60, [%r56+48];
	fma.rn.f64 	%fd61, %fd59, %fd60, %fd58;
	ld.global.f64 	%fd62, [%rd14+56];
	ld.shared.f64 	%fd63, [%r56+56];
	fma.rn.f64 	%fd111, %fd62, %fd63, %fd61;
	add.s32 	%r58, %r58, 16;
	add.s32 	%r57, %r57, 16;
	add.s32 	%r56, %r56, 128;
	setp.ne.s32 	%p6, %r58, 0;
	@%p6 bra 	$L__BB0_7;
$L__BB0_8:
	setp.eq.s32 	%p7, %r9, 0;
	@%p7 bra 	$L__BB0_17;
	and.b32  	%r19, %r34, 7;
	setp.lt.u32 	%p8, %r9, 8;
	@%p8 bra 	$L__BB0_11;
	add.s32 	%r43, %r60, %r8;
	mul.wide.s32 	%rd15, %r43, 8;
	add.s64 	%rd16, %rd1, %rd15;
	ld.global.f64 	%fd65, [%rd16];
	shl.b32 	%r44, %r60, 3;
	mov.u32 	%r45, _ZZ19forwardHiddenKernelPdS_S_S_iE12input_shared;
	add.s32 	%r46, %r45, %r44;
	ld.shared.f64 	%fd66, [%r46];
	fma.rn.f64 	%fd67, %fd65, %fd66, %fd111;
	ld.global.f64 	%fd68, [%rd16+8];
	ld.shared.f64 	%fd69, [%r46+8];
	fma.rn.f64 	%fd70, %fd68, %fd69, %fd67;
	ld.global.f64 	%fd71, [%rd16+16];
	ld.shared.f64 	%fd72, [%r46+16];
	fma.rn.f64 	%fd73, %fd71, %fd72, %fd70;
	ld.global.f64 	%fd74, [%rd16+24];
	ld.shared.f64 	%fd75, [%r46+24];
	fma.rn.f64 	%fd76, %fd74, %fd75, %fd73;
	ld.global.f64 	%fd77, [%rd16+32];
	ld.shared.f64 	%fd78, [%r46+32];
	fma.rn.f64 	%fd79, %fd77, %fd78, %fd76;
	ld.global.f64 	%fd80, [%rd16+40];
	ld.shared.f64 	%fd81, [%r46+40];
	fma.rn.f64 	%fd82, %fd80, %fd81, %fd79;
	ld.global.f64 	%fd83, [%rd16+48];
	ld.shared.f64 	%fd84, [%r46+48];
	fma.rn.f64 	%fd85, %fd83, %fd84, %fd82;
	ld.global.f64 	%fd86, [%rd16+56];
	ld.shared.f64 	%fd87, [%r46+56];
	fma.rn.f64 	%fd111, %fd86, %fd87, %fd85;
	add.s32 	%r60, %r60, 8;
$L__BB0_11:
	setp.eq.s32 	%p9, %r19, 0;
	@%p9 bra 	$L__BB0_17;
	and.b32  	%r22, %r34, 3;
	setp.lt.u32 	%p10, %r19, 4;
	@%p10 bra 	$L__BB0_14;
	add.s32 	%r47, %r60, %r8;
	mul.wide.s32 	%rd17, %r47, 8;
	add.s64 	%rd18, %rd1, %rd17;
	ld.global.f64 	%fd89, [%rd18];
	shl.b32 	%r48, %r60, 3;
	mov.u32 	%r49, _ZZ19forwardHiddenKernelPdS_S_S_iE12input_shared;
	add.s32 	%r50, %r49, %r48;
	ld.shared.f64 	%fd90, [%r50];
	fma.rn.f64 	%fd91, %fd89, %fd90, %fd111;
	ld.global.f64 	%fd92, [%rd18+8];
	ld.shared.f64 	%fd93, [%r50+8];
	fma.rn.f64 	%fd94, %fd92, %fd93, %fd91;
	ld.global.f64 	%fd95, [%rd18+16];
	ld.shared.f64 	%fd96, [%r50+16];
	fma.rn.f64 	%fd97, %fd95, %fd96, %fd94;
	ld.global.f64 	%fd98, [%rd18+24];
	ld.shared.f64 	%fd99, [%r50+24];
	fma.rn.f64 	%fd111, %fd98, %fd99, %fd97;
	add.s32 	%r60, %r60, 4;
$L__BB0_14:
	setp.eq.s32 	%p11, %r22, 0;
	@%p11 bra 	$L__BB0_17;
	shl.b32 	%r51, %r60, 3;
	mov.u32 	%r52, _ZZ19forwardHiddenKernelPdS_S_S_iE12input_shared;
	add.s32 	%r64, %r52, %r51;
	add.s32 	%r63, %r60, %r8;
	neg.s32 	%r62, %r22;
$L__BB0_16:
	.pragma "nounroll";
	mul.wide.s32 	%rd19, %r63, 8;
	add.s64 	%rd20, %rd1, %rd19;
	ld.global.f64 	%fd100, [%rd20];
	ld.shared.f64 	%fd101, [%r64];
	fma.rn.f64 	%fd111, %fd100, %fd101, %fd111;
	add.s32 	%r64, %r64, 8;
	add.s32 	%r63, %r63, 1;
	add.s32 	%r62, %r62, 1;
	setp.ne.s32 	%p12, %r62, 0;
	@%p12 bra 	$L__BB0_16;
$L__BB0_17:
	max.f64 	%fd102, %fd111, 0d0000000000000000;
	shl.b32 	%r53, %r1, 7;
	add.s32 	%r54, %r53, %r4;
	cvta.to.global.u64 	%rd21, %rd6;
	mul.wide.s32 	%rd22, %r54, 8;
	add.s64 	%rd23, %rd21, %rd22;
	st.global.f64 	[%rd23], %fd102;
$L__BB0_18:
	ret;

}
	// .globl	_Z19forwardOutputKernelPdS_S_S_i
.visible .entry _Z19forwardOutputKernelPdS_S_S_i(
	.param .u64 .ptr .align 1 _Z19forwardOutputKernelPdS_S_S_i_param_0,
	.param .u64 .ptr .align 1 _Z19forwardOutputKernelPdS_S_S_i_param_1,
	.param .u64 .ptr .align 1 _Z19forwardOutputKernelPdS_S_S_i_param_2,
	.param .u64 .ptr .align 1 _Z19forwardOutputKernelPdS_S_S_i_param_3,
	.param .u32 _Z19forwardOutputKernelPdS_S_S_i_param_4
)
{
	.reg .pred 	%p<13>;
	.reg .b32 	%r<64>;
	.reg .b64 	%rd<24>;
	.reg .b64 	%fd<111>;
	// demoted variable
	.shared .align 8 .b8 _ZZ19forwardOutputKernelPdS_S_S_iE13hidden_shared[1024];
	ld.param.u64 	%rd7, [_Z19forwardOutputKernelPdS_S_S_i_param_0];
	ld.param.u64 	%rd4, [_Z19forwardOutputKernelPdS_S_S_i_param_1];
	ld.param.u64 	%rd5, [_Z19forwardOutputKernelPdS_S_S_i_param_2];
	ld.param.u64 	%rd6, [_Z19forwardOutputKernelPdS_S_S_i_param_3];
	ld.param.u32 	%r34, [_Z19forwardOutputKernelPdS_S_S_i_param_4];
	cvta.to.global.u64 	%rd1, %rd7;
	mov.u32 	%r1, %ctaid.y;
	mov.u32 	%r35, %ctaid.x;
	mov.u32 	%r2, %ntid.x;
	mov.u32 	%r54, %tid.x;
	mad.lo.s32 	%r4, %r35, %r2, %r54;
	setp.ge.s32 	%p1, %r54, %r34;
	@%p1 bra 	$L__BB1_3;
	mul.lo.s32 	%r5, %r34, %r1;
	cvta.to.global.u64 	%rd2, %rd5;
$L__BB1_2:
	add.s32 	%r36, %r54, %r5;
	mul.wide.s32 	%rd8, %r36, 8;
	add.s64 	%rd9, %rd2, %rd8;
	ld.global.f64 	%fd15, [%rd9];
	shl.b32 	%r37, %r54, 3;
	mov.u32 	%r38, _ZZ19forwardOutputKernelPdS_S_S_iE13hidden_shared;
	add.s32 	%r39, %r38, %r37;
	st.shared.f64 	[%r39], %fd15;
	add.s32 	%r54, %r54, %r2;
	setp.lt.s32 	%p2, %r54, %r34;
	@%p2 bra 	$L__BB1_2;
$L__BB1_3:
	bar.sync 	0;
	setp.gt.s32 	%p3, %r4, 9;
	@%p3 bra 	$L__BB1_18;
	cvta.to.global.u64 	%rd10, %rd4;
	mul.wide.s32 	%rd11, %r4, 8;
	add.s64 	%rd12, %rd10, %rd11;
	ld.global.f64 	%fd110, [%rd12];
	setp.lt.s32 	%p4, %r34, 1;
	@%p4 bra 	$L__BB1_17;
	mul.lo.s32 	%r8, %r34, %r4;
	and.b32  	%r9, %r34, 15;
	setp.lt.u32 	%p5, %r34, 16;
	mov.b32 	%r59, 0;
	@%p5 bra 	$L__BB1_8;
	and.b32  	%r59, %r34, 2147483632;
	neg.s32 	%r57, %r59;
	mov.u32 	%r42, _ZZ19forwardOutputKernelPdS_S_S_iE13hidden_shared;
	add.s32 	%r55, %r42, 64;
	add.s64 	%rd3, %rd1, 64;
	mov.u32 	%r56, %r8;
$L__BB1_7:
	.pragma "nounroll";
	mul.wide.s32 	%rd13, %r56, 8;
	add.s64 	%rd14, %rd3, %rd13;
	ld.global.f64 	%fd17, [%rd14+-64];
	ld.shared.f64 	%fd18, [%r55+-64];
	fma.rn.f64 	%fd19, %fd17, %fd18, %fd110;
	ld.global.f64 	%fd20, [%rd14+-56];
	ld.shared.f64 	%fd21, [%r55+-56];
	fma.rn.f64 	%fd22, %fd20, %fd21, %fd19;
	ld.global.f64 	%fd23, [%rd14+-48];
	ld.shared.f64 	%fd24, [%r55+-48];
	fma.rn.f64 	%fd25, %fd23, %fd24, %fd22;
	ld.global.f64 	%fd26, [%rd14+-40];
	ld.shared.f64 	%fd27, [%r55+-40];
	fma.rn.f64 	%fd28, %fd26, %fd27, %fd25;
	ld.global.f64 	%fd29, [%rd14+-32];
	ld.shared.f64 	%fd30, [%r55+-32];
	fma.rn.f64 	%fd31, %fd29, %fd30, %fd28;
	ld.global.f64 	%fd32, [%rd14+-24];
	ld.shared.f64 	%fd33, [%r55+-24];
	fma.rn.f64 	%fd34, %fd32, %fd33, %fd31;
	ld.global.f64 	%fd35, [%rd14+-16];
	ld.shared.f64 	%fd36, [%r55+-16];
	fma.rn.f64 	%fd37, %fd35, %fd36, %fd34;
	ld.global.f64 	%fd38, [%rd14+-8];
	ld.shared.f64 	%fd39, [%r55+-8];
	fma.rn.f64 	%fd40, %fd38, %fd39, %fd37;
	ld.global.f64 	%fd41, [%rd14];
	ld.shared.f64 	%fd42, [%r55];
	fma.rn.f64 	%fd43, %fd41, %fd42, %fd40;
	ld.global.f64 	%fd44, [%rd14+8];
	ld.shared.f64 	%fd45, [%r55+8];
	fma.rn.f64 	%fd46, %fd44, %fd45, %fd43;
	ld.global.f64 	%fd47, [%rd14+16];
	ld.shared.f64 	%fd48, [%r55+16];
	fma.rn.f64 	%fd49, %fd47, %fd48, %fd46;
	ld.global.f64 	%fd50, [%rd14+24];
	ld.shared.f64 	%fd51, [%r55+24];
	fma.rn.f64 	%fd52, %fd50, %fd51, %fd49;
	ld.global.f64 	%fd53, [%rd14+32];
	ld.shared.f64 	%fd54, [%r55+32];
	fma.rn.f64 	%fd55, %fd53, %fd54, %fd52;
	ld.global.f64 	%fd56, [%rd14+40];
	ld.shared.f64 	%fd57, [%r55+40];
	fma.rn.f64 	%fd58, %fd56, %fd57, %fd55;
	ld.global.f64 	%fd59, [%rd14+48];
	ld.shared.f64 	%fd60, [%r55+48];
	fma.rn.f64 	%fd61, %fd59, %fd60, %fd58;
	ld.global.f64 	%fd62, [%rd14+56];
	ld.shared.f64 	%fd63, [%r55+56];
	fma.rn.f64 	%fd110, %fd62, %fd63, %fd61;
	add.s32 	%r57, %r57, 16;
	add.s32 	%r56, %r56, 16;
	add.s32 	%r55, %r55, 128;
	setp.ne.s32 	%p6, %r57, 0;
	@%p6 bra 	$L__BB1_7;
$L__BB1_8:
	setp.eq.s32 	%p7, %r9, 0;
	@%p7 bra 	$L__BB1_17;
	and.b32  	%r19, %r34, 7;
	setp.lt.u32 	%p8, %r9, 8;
	@%p8 bra 	$L__BB1_11;
	add.s32 	%r43, %r59, %r8;
	mul.wide.s32 	%rd15, %r43, 8;
	add.s64 	%rd16, %rd1, %rd15;
	ld.global.f64 	%fd65, [%rd16];
	shl.b32 	%r44, %r59, 3;
	mov.u32 	%r45, _ZZ19forwardOutputKernelPdS_S_S_iE13hidden_shared;
	add.s32 	%r46, %r45, %r44;
	ld.shared.f64 	%fd66, [%r46];
	fma.rn.f64 	%fd67, %fd65, %fd66, %fd110;
	ld.global.f64 	%fd68, [%rd16+8];
	ld.shared.f64 	%fd69, [%r46+8];
	fma.rn.f64 	%fd70, %fd68, %fd69, %fd67;
	ld.global.f64 	%fd71, [%rd16+16];
	ld.shared.f64 	%fd72, [%r46+16];
	fma.rn.f64 	%fd73, %fd71, %fd72, %fd70;
	ld.global.f64 	%fd74, [%rd16+24];
	ld.shared.f64 	%fd75, [%r46+24];
	fma.rn.f64 	%fd76, %fd74, %fd75, %fd73;
	ld.global.f64 	%fd77, [%rd16+32];
	ld.shared.f64 	%fd78, [%r46+32];
	fma.rn.f64 	%fd79, %fd77, %fd78, %fd76;
	ld.global.f64 	%fd80, [%rd16+40];
	ld.shared.f64 	%fd81, [%r46+40];
	fma.rn.f64 	%fd82, %fd80, %fd81, %fd79;
	ld.global.f64 	%fd83, [%rd16+48];
	ld.shared.f64 	%fd84, [%r46+48];
	fma.rn.f64 	%fd85, %fd83, %fd84, %fd82;
	ld.global.f64 	%fd86, [%rd16+56];
	ld.shared.f64 	%fd87, [%r46+56];
	fma.rn.f64 	%fd110, %fd86, %fd87, %fd85;
	add.s32 	%r59, %r59, 8;
$L__BB1_11:
	setp.eq.s32 	%p9, %r19, 0;
	@%p9 bra 	$L__BB1_17;
	and.b32  	%r22, %r34, 3;
	setp.lt.u32 	%p10, %r19, 4;
	@%p10 bra 	$L__BB1_14;
	add.s32 	%r47, %r59, %r8;
	mul.wide.s32 	%rd17, %r47, 8;
	add.s64 	%rd18, %rd1, %rd17;
	ld.global.f64 	%fd89, [%rd18];
	shl.b32 	%r48, %r59, 3;
	mov.u32 	%r49, _ZZ19forwardOutputKernelPdS_S_S_iE13hidden_shared;
	add.s32 	%r50, %r49, %r48;
	ld.shared.f64 	%fd90, [%r50];
	fma.rn.f64 	%fd91, %fd89, %fd90, %fd110;
	ld.global.f64 	%fd92, [%rd18+8];
	ld.shared.f64 	%fd93, [%r50+8];
	fma.rn.f64 	%fd94, %fd92, %fd93, %fd91;
	ld.global.f64 	%fd95, [%rd18+16];
	ld.shared.f64 	%fd96, [%r50+16];
	fma.rn.f64 	%fd97, %fd95, %fd96, %fd94;
	ld.global.f64 	%fd98, [%rd18+24];
	ld.shared.f64 	%fd99, [%r50+24];
	fma.rn.f64 	%fd110, %fd98, %fd99, %fd97;
	add.s32 	%r59, %r59, 4;
$L__BB1_14:
	setp.eq.s32 	%p11, %r22, 0;
	@%p11 bra 	$L__BB1_17;
	shl.b32 	%r51, %r59, 3;
	mov.u32 	%r52, _ZZ19forwardOutputKernelPdS_S_S_iE13hidden_shared;
	add.s32 	%r63, %r52, %r51;
	add.s32 	%r62, %r59, %r8;
	neg.s32 	%r61, %r22;
$L__BB1_16:
	.pragma "nounroll";
	mul.wide.s32 	%rd19, %r62, 8;
	add.s64 	%rd20, %rd1, %rd19;
	ld.global.f64 	%fd100, [%rd20];
	ld.shared.f64 	%fd101, [%r63];
	fma.rn.f64 	%fd110, %fd100, %fd101, %fd110;
	add.s32 	%r63, %r63, 8;
	add.s32 	%r62, %r62, 1;
	add.s32 	%r61, %r61, 1;
	setp.ne.s32 	%p12, %r61, 0;
	@%p12 bra 	$L__BB1_16;
$L__BB1_17:
	mad.lo.s32 	%r53, %r1, 10, %r4;
	cvta.to.global.u64 	%rd21, %rd6;
	mul.wide.s32 	%rd22, %r53, 8;
	add.s64 	%rd23, %rd21, %rd22;
	st.global.f64 	[%rd23], %fd110;
$L__BB1_18:
	ret;

}
	// .globl	_Z24backwardOutputGradKernelPdS_S_
.visible .entry _Z24backwardOutputGradKernelPdS_S_(
	.param .u64 .ptr .align 1 _Z24backwardOutputGradKernelPdS_S__param_0,
	.param .u64 .ptr .align 1 _Z24backwardOutputGradKernelPdS_S__param_1,
	.param .u64 .ptr .align 1 _Z24backwardOutputGradKernelPdS_S__param_2
)
{
	.reg .pred 	%p<2>;
	.reg .b32 	%r<4>;
	.reg .b64 	%rd<11>;
	.reg .b64 	%fd<4>;

	ld.param.u64 	%rd1, [_Z24backwardOutputGradKernelPdS_S__param_0];
	ld.param.u64 	%rd2, [_Z24backwardOutputGradKernelPdS_S__param_1];
	ld.param.u64 	%rd3, [_Z24backwardOutputGradKernelPdS_S__param_2];
	mov.u32 	%r1, %tid.x;
	setp.gt.u32 	%p1, %r1, 9;
	@%p1 bra 	$L__BB2_2;
	cvta.to.global.u64 	%rd4, %rd1;
	cvta.to.global.u64 	%rd5, %rd2;
	cvta.to.global.u64 	%rd6, %rd3;
	mov.u32 	%r2, %ctaid.x;
	mad.lo.s32 	%r3, %r2, 10, %r1;
	mul.wide.u32 	%rd7, %r3, 8;
	add.s64 	%rd8, %rd4, %rd7;
	ld.global.f64 	%fd1, [%rd8];
	add.s64 	%rd9, %rd5, %rd7;
	ld.global.f64 	%fd2, [%rd9];
	sub.f64 	%fd3, %fd1, %fd2;
	add.s64 	%rd10, %rd6, %rd7;
	st.global.f64 	[%rd10], %fd3;
$L__BB2_2:
	ret;

}
	// .globl	_Z24backwardHiddenGradKernelPdS_S_S_i
.visible .entry _Z24backwardHiddenGradKernelPdS_S_S_i(
	.param .u64 .ptr .align 1 _Z24backwardHiddenGradKernelPdS_S_S_i_param_0,
	.param .u64 .ptr .align 1 _Z24backwardHiddenGradKernelPdS_S_S_i_param_1,
	.param .u64 .ptr .align 1 _Z24backwardHiddenGradKernelPdS_S_S_i_param_2,
	.param .u64 .ptr .align 1 _Z24backwardHiddenGradKernelPdS_S_S_i_param_3,
	.param .u32 _Z24backwardHiddenGradKernelPdS_S_S_i_param_4
)
{
	.reg .pred 	%p<5>;
	.reg .b32 	%r<20>;
	.reg .b64 	%rd<30>;
	.reg .b64 	%fd<35>;
	// demoted variable
	.shared .align 8 .b8 _ZZ24backwardHiddenGradKernelPdS_S_S_iE15d_output_shared[80];
	ld.param.u64 	%rd5, [_Z24backwardHiddenGradKernelPdS_S_S_i_param_0];
	ld.param.u64 	%rd6, [_Z24backwardHiddenGradKernelPdS_S_S_i_param_1];
	ld.param.u64 	%rd7, [_Z24backwardHiddenGradKernelPdS_S_S_i_param_2];
	ld.param.u64 	%rd8, [_Z24backwardHiddenGradKernelPdS_S_S_i_param_3];
	ld.param.u32 	%r11, [_Z24backwardHiddenGradKernelPdS_S_S_i_param_4];
	mov.u32 	%r1, %ctaid.y;
	mov.u32 	%r12, %ctaid.x;
	mov.u32 	%r2, %ntid.x;
	mov.u32 	%r19, %tid.x;
	mad.lo.s32 	%r4, %r12, %r2, %r19;
	setp.gt.u32 	%p1, %r19, 9;
	@%p1 bra 	$L__BB3_3;
	shl.b32 	%r13, %r19, 3;
	mov.u32 	%r14, _ZZ24backwardHiddenGradKernelPdS_S_S_iE15d_output_shared;
	add.s32 	%r18, %r14, %r13;
	shl.b32 	%r6, %r2, 3;
	mad.lo.s32 	%r15, %r1, 10, %r19;
	mul.wide.u32 	%rd9, %r15, 8;
	cvta.to.global.u64 	%rd10, %rd6;
	add.s64 	%rd29, %rd10, %rd9;
	mul.wide.u32 	%rd2, %r2, 8;
$L__BB3_2:
	ld.global.f64 	%fd1, [%rd29];
	st.shared.f64 	[%r18], %fd1;
	add.s32 	%r19, %r19, %r2;
	add.s32 	%r18, %r18, %r6;
	add.s64 	%rd29, %rd29, %rd2;
	setp.lt.u32 	%p2, %r19, 10;
	@%p2 bra 	$L__BB3_2;
$L__BB3_3:
	bar.sync 	0;
	setp.gt.s32 	%p3, %r4, 127;
	@%p3 bra 	$L__BB3_5;
	cvta.to.global.u64 	%rd11, %rd5;
	mul.wide.s32 	%rd12, %r4, 8;
	add.s64 	%rd13, %rd11, %rd12;
	ld.global.f64 	%fd2, [%rd13];
	ld.shared.f64 	%fd3, [_ZZ24backwardHiddenGradKernelPdS_S_S_iE15d_output_shared];
	fma.rn.f64 	%fd4, %fd2, %fd3, 0d0000000000000000;
	mul.wide.s32 	%rd14, %r11, 8;
	add.s64 	%rd15, %rd13, %rd14;
	ld.global.f64 	%fd5, [%rd15];
	ld.shared.f64 	%fd6, [_ZZ24backwardHiddenGradKernelPdS_S_S_iE15d_output_shared+8];
	fma.rn.f64 	%fd7, %fd5, %fd6, %fd4;
	add.s64 	%rd16, %rd15, %rd14;
	ld.global.f64 	%fd8, [%rd16];
	ld.shared.f64 	%fd9, [_ZZ24backwardHiddenGradKernelPdS_S_S_iE15d_output_shared+16];
	fma.rn.f64 	%fd10, %fd8, %fd9, %fd7;
	add.s64 	%rd17, %rd16, %rd14;
	ld.global.f64 	%fd11, [%rd17];
	ld.shared.f64 	%fd12, [_ZZ24backwardHiddenGradKernelPdS_S_S_iE15d_output_shared+24];
	fma.rn.f64 	%fd13, %fd11, %fd12, %fd10;
	add.s64 	%rd18, %rd17, %rd14;
	ld.global.f64 	%fd14, [%rd18];
	ld.shared.f64 	%fd15, [_ZZ24backwardHiddenGradKernelPdS_S_S_iE15d_output_shared+32];
	fma.rn.f64 	%fd16, %fd14, %fd15, %fd13;
	add.s64 	%rd19, %rd18, %rd14;
	ld.global.f64 	%fd17, [%rd19];
	ld.shared.f64 	%fd18, [_ZZ24backwardHiddenGradKernelPdS_S_S_iE15d_output_shared+40];
	fma.rn.f64 	%fd19, %fd17, %fd18, %fd16;
	add.s64 	%rd20, %rd19, %rd14;
	ld.global.f64 	%fd20, [%rd20];
	ld.shared.f64 	%fd21, [_ZZ24backwardHiddenGradKernelPdS_S_S_iE15d_output_shared+48];
	fma.rn.f64 	%fd22, %fd20, %fd21, %fd19;
	add.s64 	%rd21, %rd20, %rd14;
	ld.global.f64 	%fd23, [%rd21];
	ld.shared.f64 	%fd24, [_ZZ24backwardHiddenGradKernelPdS_S_S_iE15d_output_shared+56];
	fma.rn.f64 	%fd25, %fd23, %fd24, %fd22;
	add.s64 	%rd22, %rd21, %rd14;
	ld.global.f64 	%fd26, [%rd22];
	ld.shared.f64 	%fd27, [_ZZ24backwardHiddenGradKernelPdS_S_S_iE15d_output_shared+64];
	fma.rn.f64 	%fd28, %fd26, %fd27, %fd25;
	add.s64 	%rd23, %rd22, %rd14;
	ld.global.f64 	%fd29, [%rd23];
	ld.shared.f64 	%fd30, [_ZZ24backwardHiddenGradKernelPdS_S_S_iE15d_output_shared+72];
	fma.rn.f64 	%fd31, %fd29, %fd30, %fd28;
	shl.b32 	%r16, %r1, 7;
	add.s32 	%r17, %r16, %r4;
	cvta.to.global.u64 	%rd24, %rd7;
	mul.wide.s32 	%rd25, %r17, 8;
	add.s64 	%rd26, %rd24, %rd25;
	ld.global.f64 	%fd32, [%rd26];
	setp.gt.f64 	%p4, %fd32, 0d0000000000000000;
	selp.f64 	%fd33, 0d3FF0000000000000, 0d0000000000000000, %p4;
	mul.f64 	%fd34, %fd31, %fd33;
	cvta.to.global.u64 	%rd27, %rd8;
	add.s64 	%rd28, %rd27, %rd25;
	st.global.f64 	[%rd28], %fd34;
$L__BB3_5:
	ret;

}
	// .globl	_Z14updateW2KernelPdS_S_S_i
.visible .entry _Z14updateW2KernelPdS_S_S_i(
	.param .u64 .ptr .align 1 _Z14updateW2KernelPdS_S_S_i_param_0,
	.param .u64 .ptr .align 1 _Z14updateW2KernelPdS_S_S_i_param_1,
	.param .u64 .ptr .align 1 _Z14updateW2KernelPdS_S_S_i_param_2,
	.param .u64 .ptr .align 1 _Z14updateW2KernelPdS_S_S_i_param_3,
	.param .u32 _Z14updateW2KernelPdS_S_S_i_param_4
)
{
	.reg .pred 	%p<7>;
	.reg .b32 	%r<20>;
	.reg .b64 	%rd<33>;
	.reg .b64 	%fd<187>;
	// demoted variable
	.shared .align 8 .b8 _ZZ14updateW2KernelPdS_S_S_iE15d_output_shared[512];
	ld.param.u64 	%rd2, [_Z14updateW2KernelPdS_S_S_i_param_0];
	ld.param.u64 	%rd3, [_Z14updateW2KernelPdS_S_S_i_param_1];
	ld.param.u64 	%rd4, [_Z14updateW2KernelPdS_S_S_i_param_2];
	ld.param.u64 	%rd5, [_Z14updateW2KernelPdS_S_S_i_param_3];
	ld.param.u32 	%r8, [_Z14updateW2KernelPdS_S_S_i_param_4];
	mov.u32 	%r1, %ctaid.x;
	mov.u32 	%r2, %tid.x;
	setp.gt.u32 	%p1, %r2, 63;
	@%p1 bra 	$L__BB4_2;
	cvta.to.global.u64 	%rd6, %rd4;
	mad.lo.s32 	%r9, %r2, 10, %r1;
	mul.wide.u32 	%rd7, %r9, 8;
	add.s64 	%rd8, %rd6, %rd7;
	ld.global.f64 	%fd3, [%rd8];
	shl.b32 	%r10, %r2, 3;
	mov.u32 	%r11, _ZZ14updateW2KernelPdS_S_S_iE15d_output_shared;
	add.s32 	%r12, %r11, %r10;
	st.shared.f64 	[%r12], %fd3;
$L__BB4_2:
	bar.sync 	0;
	setp.gt.u32 	%p2, %r1, 9;
	setp.gt.u32 	%p3, %r2, 127;
	or.pred  	%p4, %p2, %p3;
	@%p4 bra 	$L__BB4_7;
	shl.b32 	%r3, %r8, 4;
	cvta.to.global.u64 	%rd1, %rd5;
	mov.f64 	%fd186, 0d0000000000000000;
	mov.b32 	%r19, 64;
	mov.u32 	%r15, _ZZ14updateW2KernelPdS_S_S_iE15d_output_shared;
	mul.wide.s32 	%rd11, %r8, 8;
	mov.u32 	%r18, %r2;
$L__BB4_4:
	add.s32 	%r16, %r15, %r19;
	ld.shared.f64 	%fd5, [%r16+-64];
	mul.wide.s32 	%rd9, %r18, 8;
	add.s64 	%rd10, %rd1, %rd9;
	ld.global.f64 	%fd6, [%rd10];
	fma.rn.f64 	%fd7, %fd5, %fd6, %fd186;
	ld.shared.f64 	%fd8, [%r16+-56];
	add.s64 	%rd12, %rd10, %rd11;
	ld.global.f64 	%fd9, [%rd12];
	fma.rn.f64 	%fd10, %fd8, %fd9, %fd7;
	ld.shared.f64 	%fd11, [%r16+-48];
	add.s64 	%rd13, %rd12, %rd11;
	ld.global.f64 	%fd12, [%rd13];
	fma.rn.f64 	%fd13, %fd11, %fd12, %fd10;
	ld.shared.f64 	%fd14, [%r16+-40];
	add.s64 	%rd14, %rd13, %rd11;
	ld.global.f64 	%fd15, [%rd14];
	fma.rn.f64 	%fd16, %fd14, %fd15, %fd13;
	ld.shared.f64 	%fd17, [%r16+-32];
	add.s64 	%rd15, %rd14, %rd11;
	ld.global.f64 	%fd18, [%rd15];
	fma.rn.f64 	%fd19, %fd17, %fd18, %fd16;
	ld.shared.f64 	%fd20, [%r16+-24];
	add.s64 	%rd16, %rd15, %rd11;
	ld.global.f64 	%fd21, [%rd16];
	fma.rn.f64 	%fd22, %fd20, %fd21, %fd19;
	ld.shared.f64 	%fd23, [%r16+-16];
	add.s64 	%rd17, %rd16, %rd11;
	ld.global.f64 	%fd24, [%rd17];
	fma.rn.f64 	%fd25, %fd23, %fd24, %fd22;
	ld.shared.f64 	%fd26, [%r16+-8];
	add.s64 	%rd18, %rd17, %rd11;
	ld.global.f64 	%fd27, [%rd18];
	fma.rn.f64 	%fd28, %fd26, %fd27, %fd25;
	ld.shared.f64 	%fd29, [%r16];
	add.s64 	%rd19, %rd18, %rd11;
	ld.global.f64 	%fd30, [%rd19];
	fma.rn.f64 	%fd31, %fd29, %fd30, %fd28;
	ld.shared.f64 	%fd32, [%r16+8];
	add.s64 	%rd20, %rd19, %rd11;
	ld.global.f64 	%fd33, [%rd20];
	fma.rn.f64 	%fd34, %fd32, %fd33, %fd31;
	ld.shared.f64 	%fd35, [%r16+16];
	add.s64 	%rd21, %rd20, %rd11;
	ld.global.f64 	%fd36, [%rd21];
	fma.rn.f64 	%fd37, %fd35, %fd36, %fd34;
	ld.shared.f64 	%fd38, [%r16+24];
	add.s64 	%rd22, %rd21, %rd11;
	ld.global.f64 	%fd39, [%rd22];
	fma.rn.f64 	%fd40, %fd38, %fd39, %fd37;
	ld.shared.f64 	%fd41, [%r16+32];
	add.s64 	%rd23, %rd22, %rd11;
	ld.global.f64 	%fd42, [%rd23];
	fma.rn.f64 	%fd43, %fd41, %fd42, %fd40;
	ld.shared.f64 	%fd44, [%r16+40];
	add.s64 	%rd24, %rd23, %rd11;
	ld.global.f64 	%fd45, [%rd24];
	fma.rn.f64 	%fd46, %fd44, %fd45, %fd43;
	ld.shared.f64 	%fd47, [%r16+48];
	add.s64 	%rd25, %rd24, %rd11;
	ld.global.f64 	%fd48, [%rd25];
	fma.rn.f64 	%fd49, %fd47, %fd48, %fd46;
	ld.shared.f64 	%fd50, [%r16+56];
	add.s64 	%rd26, %rd25, %rd11;
	ld.global.f64 	%fd51, [%rd26];
	fma.rn.f64 	%fd186, %fd50, %fd51, %fd49;
	add.s32 	%r19, %r19, 128;
	add.s32 	%r18, %r18, %r3;
	setp.ne.s32 	%p5, %r19, 576;
	@%p5 bra 	$L__BB4_4;
	mul.f64 	%fd52, %fd186, 0dBF847AE147AE147B;
	mad.lo.s32 	%r17, %r8, %r1, %r2;
	cvta.to.global.u64 	%rd27, %rd2;
	mul.wide.s32 	%rd28, %r17, 8;
	add.s64 	%rd29, %rd27, %rd28;
	ld.global.f64 	%fd53, [%rd29];
	fma.rn.f64 	%fd54, %fd52, 0d3F90000000000000, %fd53;
	st.global.f64 	[%rd29], %fd54;
	setp.ne.s32 	%p6, %r2, 0;
	@%p6 bra 	$L__BB4_7;
	ld.shared.f64 	%fd55, [_ZZ14updateW2KernelPdS_S_S_iE15d_output_shared];
	add.f64 	%fd56, %fd55, 0d0000000000000000;
	ld.shared.f64 	%fd57, [_ZZ14updateW2KernelPdS_S_S_iE15d_output_shared+8];
	add.f64 	%fd58, %fd56, %fd57;
	ld.shared.f64 	%fd59, [_ZZ14updateW2KernelPdS_S_S_iE15d_output_shared+16];
	add.f64 	%fd60, %fd58, %fd59;
	ld.shared.f64 	%fd61, [_ZZ14updateW2KernelPdS_S_S_iE15d_output_shared+24];
	add.f64 	%fd62, %fd60, %fd61;
	ld.shared.f64 	%fd63, [_ZZ14updateW2KernelPdS_S_S_iE15d_output_shared+32];
	add.f64 	%fd64, %fd62, %fd63;
	ld.shared.f64 	%fd65, [_ZZ14updateW2KernelPdS_S_S_iE15d_output_shared+40];
	add.f64 	%fd66, %fd64, %fd65;
	ld.shared.f64 	%fd67, [_ZZ14updateW2KernelPdS_S_S_iE15d_output_shared+48];
	add.f64 	%fd68, %fd66, %fd67;
	ld.shared.f64 	%fd69, [_ZZ14updateW2KernelPdS_S_S_iE15d_output_shared+56];
	add.f64 	%fd70, %fd68, %fd69;
	ld.shared.f64 	%fd71, [_ZZ14updateW2KernelPdS_S_S_iE15d_output_shared+64];
	add.f64 	%fd72, %fd70, %fd71;
	ld.shared.f64 	%fd73, [_ZZ14updateW2KernelPdS_S_S_iE15d_output_shared+72];
	add.f64 	%fd74, %fd72, %fd73;
	ld.shared.f64 	%fd75, [_ZZ14updateW2KernelPdS_S_S_iE15d_output_shared+80];
	add.f64 	%fd76, %fd74, %fd75;
	ld.shared.f64 	%fd77, [_ZZ14updateW2KernelPdS_S_S_iE15d_output_shared+88];
	add.f64 	%fd78, %fd76, %fd77;
	ld.shared.f64 	%fd79, [_ZZ14updateW2KernelPdS_S_S_iE15d_output_shared+96];
	add.f64 	%fd80, %fd78, %fd79;
	ld.shared.f64 	%fd81, [_ZZ14updateW2KernelPdS_S_S_iE15d_output_shared+104];
	add.f64 	%fd82, %fd80, %fd81;
	ld.shared.f64 	%fd83, [_ZZ14updateW2KernelPdS_S_S_iE15d_output_shared+112];
	add.f64 	%fd84, %fd82, %fd83;
	ld.shared.f64 	%fd85, [_ZZ14updateW2KernelPdS_S_S_iE15d_output_shared+120];
	add.f64 	%fd86, %fd84, %fd85;
	ld.shared.f64 	%fd87, [_ZZ14updateW2KernelPdS_S_S_iE15d_output_shared+128];
	add.f64 	%fd88, %fd86, %fd87;
	ld.shared.f64 	%fd89, [_ZZ14updateW2KernelPdS_S_S_iE15d_output_shared+136];
	add.f64 	%fd90, %fd88, %fd89;
	ld.shared.f64 	%fd91, [_ZZ14updateW2KernelPdS_S_S_iE15d_output_shared+144];
	add.f64 	%fd92, %fd90, %fd91;
	ld.shared.f64 	%fd93, [_ZZ14updateW2KernelPdS_S_S_iE15d_output_shared+152];
	add.f64 	%fd94, %fd92, %fd93;
	ld.shared.f64 	%fd95, [_ZZ14updateW2KernelPdS_S_S_iE15d_output_shared+160];
	add.f64 	%fd96, %fd94, %fd95;
	ld.shared.f64 	%fd97, [_ZZ14updateW2KernelPdS_S_S_iE15d_output_shared+168];
	add.f64 	%fd98, %fd96, %fd97;
	ld.shared.f64 	%fd99, [_ZZ14updateW2KernelPdS_S_S_iE15d_output_shared+176];
	add.f64 	%fd100, %fd98, %fd99;
	ld.shared.f64 	%fd101, [_ZZ14updateW2KernelPdS_S_S_iE15d_output_shared+184];
	add.f64 	%fd102, %fd100, %fd101;
	ld.shared.f64 	%fd103, [_ZZ14updateW2KernelPdS_S_S_iE15d_output_shared+192];
	add.f64 	%fd104, %fd102, %fd103;
	ld.shared.f64 	%fd105, [_ZZ14updateW2KernelPdS_S_S_iE15d_output_shared+200];
	add.f64 	%fd106, %fd104, %fd105;
	ld.shared.f64 	%fd107, [_ZZ14updateW2KernelPdS_S_S_iE15d_output_shared+208];
	add.f64 	%fd108, %fd106, %fd107;
	ld.shared.f64 	%fd109, [_ZZ14updateW2KernelPdS_S_S_iE15d_output_shared+216];
	add.f64 	%fd110, %fd108, %fd109;
	ld.shared.f64 	%fd111, [_ZZ14updateW2KernelPdS_S_S_iE15d_output_shared+224];
	add.f64 	%fd112, %fd110, %fd111;
	ld.shared.f64 	%fd113, [_ZZ14updateW2KernelPdS_S_S_iE15d_output_shared+232];
	add.f64 	%fd114, %fd112, %fd113;
	ld.shared.f64 	%fd115, [_ZZ14updateW2KernelPdS_S_S_iE15d_output_shared+240];
	add.f64 	%fd116, %fd114, %fd115;
	ld.shared.f64 	%fd117, [_ZZ14updateW2KernelPdS_S_S_iE15d_output_shared+248];
	add.f64 	%fd118, %fd116, %fd117;
	ld.shared.f64 	%fd119, [_ZZ14updateW2KernelPdS_S_S_iE15d_output_shared+256];
	add.f64 	%fd120, %fd118, %fd119;
	ld.shared.f64 	%fd121, [_ZZ14updateW2KernelPdS_S_S_iE15d_output_shared+264];
	add.f64 	%fd122, %fd120, %fd121;
	ld.shared.f64 	%fd123, [_ZZ14updateW2KernelPdS_S_S_iE15d_output_shared+272];
	add.f64 	%fd124, %fd122, %fd123;
	ld.shared.f64 	%fd125, [_ZZ14updateW2KernelPdS_S_S_iE15d_output_shared+280];
	add.f64 	%fd126, %fd124, %fd125;
	ld.shared.f64 	%fd127, [_ZZ14updateW2KernelPdS_S_S_iE15d_output_shared+288];
	add.f64 	%fd128, %fd126, %fd127;
	ld.shared.f64 	%fd129, [_ZZ14updateW2KernelPdS_S_S_iE15d_output_shared+296];
	add.f64 	%fd130, %fd128, %fd129;
	ld.shared.f64 	%fd131, [_ZZ14updateW2KernelPdS_S_S_iE15d_output_shared+304];
	add.f64 	%fd132, %fd130, %fd131;
	ld.shared.f64 	%fd133, [_ZZ14updateW2KernelPdS_S_S_iE15d_output_shared+312];
	add.f64 	%fd134, %fd132, %fd133;
	ld.shared.f64 	%fd135, [_ZZ14updateW2KernelPdS_S_S_iE15d_output_shared+320];
	add.f64 	%fd136, %fd134, %fd135;
	ld.shared.f64 	%fd137, [_ZZ14updateW2KernelPdS_S_S_iE15d_output_shared+328];
	add.f64 	%fd138, %fd136, %fd137;
	ld.shared.f64 	%fd139, [_ZZ14updateW2KernelPdS_S_S_iE15d_output_shared+336];
	add.f64 	%fd140, %fd138, %fd139;
	ld.shared.f64 	%fd141, [_ZZ14updateW2KernelPdS_S_S_iE15d_output_shared+344];
	add.f64 	%fd142, %fd140, %fd141;
	ld.shared.f64 	%fd143, [_ZZ14updateW2KernelPdS_S_S_iE15d_output_shared+352];
	add.f64 	%fd144, %fd142, %fd143;
	ld.shared.f64 	%fd145, [_ZZ14updateW2KernelPdS_S_S_iE15d_output_shared+360];
	add.f64 	%fd146, %fd144, %fd145;
	ld.shared.f64 	%fd147, [_ZZ14updateW2KernelPdS_S_S_iE15d_output_shared+368];
	add.f64 	%fd148, %fd146, %fd147;
	ld.shared.f64 	%fd149, [_ZZ14updateW2KernelPdS_S_S_iE15d_output_shared+376];
	add.f64 	%fd150, %fd148, %fd149;
	ld.shared.f64 	%fd151, [_ZZ14updateW2KernelPdS_S_S_iE15d_output_shared+384];
	add.f64 	%fd152, %fd150, %fd151;
	ld.shared.f64 	%fd153, [_ZZ14updateW2KernelPdS_S_S_iE15d_output_shared+392];
	add.f64 	%fd154, %fd152, %fd153;
	ld.shared.f64 	%fd155, [_ZZ14updateW2KernelPdS_S_S_iE15d_output_shared+400];
	add.f64 	%fd156, %fd154, %fd155;
	ld.shared.f64 	%fd157, [_ZZ14updateW2KernelPdS_S_S_iE15d_output_shared+408];
	add.f64 	%fd158, %fd156, %fd157;
	ld.shared.f64 	%fd159, [_ZZ14updateW2KernelPdS_S_S_iE15d_output_shared+416];
	add.f64 	%fd160, %fd158, %fd159;
	ld.shared.f64 	%fd161, [_ZZ14updateW2KernelPdS_S_S_iE15d_output_shared+424];
	add.f64 	%fd162, %fd160, %fd161;
	ld.shared.f64 	%fd163, [_ZZ14updateW2KernelPdS_S_S_iE15d_output_shared+432];
	add.f64 	%fd164, %fd162, %fd163;
	ld.shared.f64 	%fd165, [_ZZ14updateW2KernelPdS_S_S_iE15d_output_shared+440];
	add.f64 	%fd166, %fd164, %fd165;
	ld.shared.f64 	%fd167, [_ZZ14updateW2KernelPdS_S_S_iE15d_output_shared+448];
	add.f64 	%fd168, %fd166, %fd167;
	ld.shared.f64 	%fd169, [_ZZ14updateW2KernelPdS_S_S_iE15d_output_shared+456];
	add.f64 	%fd170, %fd168, %fd169;
	ld.shared.f64 	%fd171, [_ZZ14updateW2KernelPdS_S_S_iE15d_output_shared+464];
	add.f64 	%fd172, %fd170, %fd171;
	ld.shared.f64 	%fd173, [_ZZ14updateW2KernelPdS_S_S_iE15d_output_shared+472];
	add.f64 	%fd174, %fd172, %fd173;
	ld.shared.f64 	%fd175, [_ZZ14updateW2KernelPdS_S_S_iE15d_output_shared+480];
	add.f64 	%fd176, %fd174, %fd175;
	ld.shared.f64 	%fd177, [_ZZ14updateW2KernelPdS_S_S_iE15d_output_shared+488];
	add.f64 	%fd178, %fd176, %fd177;
	ld.shared.f64 	%fd179, [_ZZ14updateW2KernelPdS_S_S_iE15d_output_shared+496];
	add.f64 	%fd180, %fd178, %fd179;
	ld.shared.f64 	%fd181, [_ZZ14updateW2KernelPdS_S_S_iE15d_output_shared+504];
	add.f64 	%fd182, %fd180, %fd181;
	mul.f64 	%fd183, %fd182, 0dBF847AE147AE147B;
	cvta.to.global.u64 	%rd30, %rd3;
	mul.wide.u32 	%rd31, %r1, 8;
	add.s64 	%rd32, %rd30, %rd31;
	ld.global.f64 	%fd184, [%rd32];
	fma.rn.f64 	%fd185, %fd183, 0d3F90000000000000, %fd184;
	st.global.f64 	[%rd32], %fd185;
$L__BB4_7:
	ret;

}
	// .globl	_Z14updateW1KernelPdS_S_S_i
.visible .entry _Z14updateW1KernelPdS_S_S_i(
	.param .u64 .ptr .align 1 _Z14updateW1KernelPdS_S_S_i_param_0,
	.param .u64 .ptr .align 1 _Z14updateW1KernelPdS_S_S_i_param_1,
	.param .u64 .ptr .align 1 _Z14updateW1KernelPdS_S_S_i_param_2,
	.param .u64 .ptr .align 1 _Z14updateW1KernelPdS_S_S_i_param_3,
	.param .u32 _Z14updateW1KernelPdS_S_S_i_param_4
)
{
	.reg .pred 	%p<7>;
	.reg .b32 	%r<21>;
	.reg .b64 	%rd<33>;
	.reg .b64 	%fd<187>;
	// demoted variable
	.shared .align 8 .b8 _ZZ14updateW1KernelPdS_S_S_iE15d_hidden_shared[512];
	ld.param.u64 	%rd2, [_Z14updateW1KernelPdS_S_S_i_param_0];
	ld.param.u64 	%rd3, [_Z14updateW1KernelPdS_S_S_i_param_1];
	ld.param.u64 	%rd4, [_Z14updateW1KernelPdS_S_S_i_param_2];
	ld.param.u64 	%rd5, [_Z14updateW1KernelPdS_S_S_i_param_3];
	ld.param.u32 	%r8, [_Z14updateW1KernelPdS_S_S_i_param_4];
	mov.u32 	%r1, %ctaid.x;
	mov.u32 	%r2, %tid.x;
	setp.gt.u32 	%p1, %r2, 63;
	@%p1 bra 	$L__BB5_2;
	cvta.to.global.u64 	%rd6, %rd4;
	shl.b32 	%r9, %r2, 7;
	add.s32 	%r10, %r9, %r1;
	mul.wide.u32 	%rd7, %r10, 8;
	add.s64 	%rd8, %rd6, %rd7;
	ld.global.f64 	%fd3, [%rd8];
	shl.b32 	%r11, %r2, 3;
	mov.u32 	%r12, _ZZ14updateW1KernelPdS_S_S_iE15d_hidden_shared;
	add.s32 	%r13, %r12, %r11;
	st.shared.f64 	[%r13], %fd3;
$L__BB5_2:
	bar.sync 	0;
	setp.gt.u32 	%p2, %r1, 127;
	setp.gt.u32 	%p3, %r2, 783;
	or.pred  	%p4, %p2, %p3;
	@%p4 bra 	$L__BB5_7;
	shl.b32 	%r3, %r8, 4;
	cvta.to.global.u64 	%rd1, %rd5;
	mov.f64 	%fd186, 0d0000000000000000;
	mov.b32 	%r20, 64;
	mov.u32 	%r16, _ZZ14updateW1KernelPdS_S_S_iE15d_hidden_shared;
	mul.wide.s32 	%rd11, %r8, 8;
	mov.u32 	%r19, %r2;
$L__BB5_4:
	add.s32 	%r17, %r16, %r20;
	ld.shared.f64 	%fd5, [%r17+-64];
	mul.wide.s32 	%rd9, %r19, 8;
	add.s64 	%rd10, %rd1, %rd9;
	ld.global.f64 	%fd6, [%rd10];
	fma.rn.f64 	%fd7, %fd5, %fd6, %fd186;
	ld.shared.f64 	%fd8, [%r17+-56];
	add.s64 	%rd12, %rd10, %rd11;
	ld.global.f64 	%fd9, [%rd12];
	fma.rn.f64 	%fd10, %fd8, %fd9, %fd7;
	ld.shared.f64 	%fd11, [%r17+-48];
	add.s64 	%rd13, %rd12, %rd11;
	ld.global.f64 	%fd12, [%rd13];
	fma.rn.f64 	%fd13, %fd11, %fd12, %fd10;
	ld.shared.f64 	%fd14, [%r17+-40];
	add.s64 	%rd14, %rd13, %rd11;
	ld.global.f64 	%fd15, [%rd14];
	fma.rn.f64 	%fd16, %fd14, %fd15, %fd13;
	ld.shared.f64 	%fd17, [%r17+-32];
	add.s64 	%rd15, %rd14, %rd11;
	ld.global.f64 	%fd18, [%rd15];
	fma.rn.f64 	%fd19, %fd17, %fd18, %fd16;
	ld.shared.f64 	%fd20, [%r17+-24];
	add.s64 	%rd16, %rd15, %rd11;
	ld.global.f64 	%fd21, [%rd16];
	fma.rn.f64 	%fd22, %fd20, %fd21, %fd19;
	ld.shared.f64 	%fd23, [%r17+-16];
	add.s64 	%rd17, %rd16, %rd11;
	ld.global.f64 	%fd24, [%rd17];
	fma.rn.f64 	%fd25, %fd23, %fd24, %fd22;
	ld.shared.f64 	%fd26, [%r17+-8];
	add.s64 	%rd18, %rd17, %rd11;
	ld.global.f64 	%fd27, [%rd18];
	fma.rn.f64 	%fd28, %fd26, %fd27, %fd25;
	ld.shared.f64 	%fd29, [%r17];
	add.s64 	%rd19, %rd18, %rd11;
	ld.global.f64 	%fd30, [%rd19];
	fma.rn.f64 	%fd31, %fd29, %fd30, %fd28;
	ld.shared.f64 	%fd32, [%r17+8];
	add.s64 	%rd20, %rd19, %rd11;
	ld.global.f64 	%fd33, [%rd20];
	fma.rn.f64 	%fd34, %fd32, %fd33, %fd31;
	ld.shared.f64 	%fd35, [%r17+16];
	add.s64 	%rd21, %rd20, %rd11;
	ld.global.f64 	%fd36, [%rd21];
	fma.rn.f64 	%fd37, %fd35, %fd36, %fd34;
	ld.shared.f64 	%fd38, [%r17+24];
	add.s64 	%rd22, %rd21, %rd11;
	ld.global.f64 	%fd39, [%rd22];
	fma.rn.f64 	%fd40, %fd38, %fd39, %fd37;
	ld.shared.f64 	%fd41, [%r17+32];
	add.s64 	%rd23, %rd22, %rd11;
	ld.global.f64 	%fd42, [%rd23];
	fma.rn.f64 	%fd43, %fd41, %fd42, %fd40;
	ld.shared.f64 	%fd44, [%r17+40];
	add.s64 	%rd24, %rd23, %rd11;
	ld.global.f64 	%fd45, [%rd24];
	fma.rn.f64 	%fd46, %fd44, %fd45, %fd43;
	ld.shared.f64 	%fd47, [%r17+48];
	add.s64 	%rd25, %rd24, %rd11;
	ld.global.f64 	%fd48, [%rd25];
	fma.rn.f64 	%fd49, %fd47, %fd48, %fd46;
	ld.shared.f64 	%fd50, [%r17+56];
	add.s64 	%rd26, %rd25, %rd11;
	ld.global.f64 	%fd51, [%rd26];
	fma.rn.f64 	%fd186, %fd50, %fd51, %fd49;
	add.s32 	%r20, %r20, 128;
	add.s32 	%r19, %r19, %r3;
	setp.ne.s32 	%p5, %r20, 576;
	@%p5 bra 	$L__BB5_4;
	mul.f64 	%fd52, %fd186, 0dBF847AE147AE147B;
	mad.lo.s32 	%r18, %r8, %r1, %r2;
	cvta.to.global.u64 	%rd27, %rd2;
	mul.wide.s32 	%rd28, %r18, 8;
	add.s64 	%rd29, %rd27, %rd28;
	ld.global.f64 	%fd53, [%rd29];
	fma.rn.f64 	%fd54, %fd52, 0d3F90000000000000, %fd53;
	st.global.f64 	[%rd29], %fd54;
	setp.ne.s32 	%p6, %r2, 0;
	@%p6 bra 	$L__BB5_7;
	ld.shared.f64 	%fd55, [_ZZ14updateW1KernelPdS_S_S_iE15d_hidden_shared];
	add.f64 	%fd56, %fd55, 0d0000000000000000;
	ld.shared.f64 	%fd57, [_ZZ14updateW1KernelPdS_S_S_iE15d_hidden_shared+8];
	add.f64 	%fd58, %fd56, %fd57;
	ld.shared.f64 	%fd59, [_ZZ14updateW1KernelPdS_S_S_iE15d_hidden_shared+16];
	add.f64 	%fd60, %fd58, %fd59;
	ld.shared.f64 	%fd61, [_ZZ14updateW1KernelPdS_S_S_iE15d_hidden_shared+24];
	add.f64 	%fd62, %fd60, %fd61;
	ld.shared.f64 	%fd63, [_ZZ14updateW1KernelPdS_S_S_iE15d_hidden_shared+32];
	add.f64 	%fd64, %fd62, %fd63;
	ld.shared.f64 	%fd65, [_ZZ14updateW1KernelPdS_S_S_iE15d_hidden_shared+40];
	add.f64 	%fd66, %fd64, %fd65;
	ld.shared.f64 	%fd67, [_ZZ14updateW1KernelPdS_S_S_iE15d_hidden_shared+48];
	add.f64 	%fd68, %fd66, %fd67;
	ld.shared.f64 	%fd69, [_ZZ14updateW1KernelPdS_S_S_iE15d_hidden_shared+56];
	add.f64 	%fd70, %fd68, %fd69;
	ld.shared.f64 	%fd71, [_ZZ14updateW1KernelPdS_S_S_iE15d_hidden_shared+64];
	add.f64 	%fd72, %fd70, %fd71;
	ld.shared.f64 	%fd73, [_ZZ14updateW1KernelPdS_S_S_iE15d_hidden_shared+72];
	add.f64 	%fd74, %fd72, %fd73;
	ld.shared.f64 	%fd75, [_ZZ14updateW1KernelPdS_S_S_iE15d_hidden_shared+80];
	add.f64 	%fd76, %fd74, %fd75;
	ld.shared.f64 	%fd77, [_ZZ14updateW1KernelPdS_S_S_iE15d_hidden_shared+88];
	add.f64 	%fd78, %fd76, %fd77;
	ld.shared.f64 	%fd79, [_ZZ14updateW1KernelPdS_S_S_iE15d_hidden_shared+96];
	add.f64 	%fd80, %fd78, %fd79;
	ld.shared.f64 	%fd81, [_ZZ14updateW1KernelPdS_S_S_iE15d_hidden_shared+104];
	add.f64 	%fd82, %fd80, %fd81;
	ld.shared.f64 	%fd83, [_ZZ14updateW1KernelPdS_S_S_iE15d_hidden_shared+112];
	add.f64 	%fd84, %fd82, %fd83;
	ld.shared.f64 	%fd85, [_ZZ14updateW1KernelPdS_S_S_iE15d_hidden_shared+120];
	add.f64 	%fd86, %fd84, %fd85;
	ld.shared.f64 	%fd87, [_ZZ14updateW1KernelPdS_S_S_iE15d_hidden_shared+128];
	add.f64 	%fd88, %fd86, %fd87;
	ld.shared.f64 	%fd89, [_ZZ14updateW1KernelPdS_S_S_iE15d_hidden_shared+136];
	add.f64 	%fd90, %fd88, %fd89;
	ld.shared.f64 	%fd91, [_ZZ14updateW1KernelPdS_S_S_iE15d_hidden_shared+144];
	add.f64 	%fd92, %fd90, %fd91;
	ld.shared.f64 	%fd93, [_ZZ14updateW1KernelPdS_S_S_iE15d_hidden_shared+152];
	add.f64 	%fd94, %fd92, %fd93;
	ld.shared.f64 	%fd95, [_ZZ14updateW1KernelPdS_S_S_iE15d_hidden_shared+160];
	add.f64 	%fd96, %fd94, %fd95;
	ld.shared.f64 	%fd97, [_ZZ14updateW1KernelPdS_S_S_iE15d_hidden_shared+168];
	add.f64 	%fd98, %fd96, %fd97;
	ld.shared.f64 	%fd99, [_ZZ14updateW1KernelPdS_S_S_iE15d_hidden_shared+176];
	add.f64 	%fd100, %fd98, %fd99;
	ld.shared.f64 	%fd101, [_ZZ14updateW1KernelPdS_S_S_iE15d_hidden_shared+184];
	add.f64 	%fd102, %fd100, %fd101;
	ld.shared.f64 	%fd103, [_ZZ14updateW1KernelPdS_S_S_iE15d_hidden_shared+192];
	add.f64 	%fd104, %fd102, %fd103;
	ld.shared.f64 	%fd105, [_ZZ14updateW1KernelPdS_S_S_iE15d_hidden_shared+200];
	add.f64 	%fd106, %fd104, %fd105;
	ld.shared.f64 	%fd107, [_ZZ14updateW1KernelPdS_S_S_iE15d_hidden_shared+208];
	add.f64 	%fd108, %fd106, %fd107;
	ld.shared.f64 	%fd109, [_ZZ14updateW1KernelPdS_S_S_iE15d_hidden_shared+216];
	add.f64 	%fd110, %fd108, %fd109;
	ld.shared.f64 	%fd111, [_ZZ14updateW1KernelPdS_S_S_iE15d_hidden_shared+224];
	add.f64 	%fd112, %fd110, %fd111;
	ld.shared.f64 	%fd113, [_ZZ14updateW1KernelPdS_S_S_iE15d_hidden_shared+232];
	add.f64 	%fd114, %fd112, %fd113;
	ld.shared.f64 	%fd115, [_ZZ14updateW1KernelPdS_S_S_iE15d_hidden_shared+240];
	add.f64 	%fd116, %fd114, %fd115;
	ld.shared.f64 	%fd117, [_ZZ14updateW1KernelPdS_S_S_iE15d_hidden_shared+248];
	add.f64 	%fd118, %fd116, %fd117;
	ld.shared.f64 	%fd119, [_ZZ14updateW1KernelPdS_S_S_iE15d_hidden_shared+256];
	add.f64 	%fd120, %fd118, %fd119;
	ld.shared.f64 	%fd121, [_ZZ14updateW1KernelPdS_S_S_iE15d_hidden_shared+264];
	add.f64 	%fd122, %fd120, %fd121;
	ld.shared.f64 	%fd123, [_ZZ14updateW1KernelPdS_S_S_iE15d_hidden_shared+272];
	add.f64 	%fd124, %fd122, %fd123;
	ld.shared.f64 	%fd125, [_ZZ14updateW1KernelPdS_S_S_iE15d_hidden_shared+280];
	add.f64 	%fd126, %fd124, %fd125;
	ld.shared.f64 	%fd127, [_ZZ14updateW1KernelPdS_S_S_iE15d_hidden_shared+288];
	add.f64 	%fd128, %fd126, %fd127;
	ld.shared.f64 	%fd129, [_ZZ14updateW1KernelPdS_S_S_iE15d_hidden_shared+296];
	add.f64 	%fd130, %fd128, %fd129;
	ld.shared.f64 	%fd131, [_ZZ14updateW1KernelPdS_S_S_iE15d_hidden_shared+304];
	add.f64 	%fd132, %fd130, %fd131;
	ld.shared.f64 	%fd133, [_ZZ14updateW1KernelPdS_S_S_iE15d_hidden_shared+312];
	add.f64 	%fd134, %fd132, %fd133;
	ld.shared.f64 	%fd135, [_ZZ14updateW1KernelPdS_S_S_iE15d_hidden_shared+320];
	add.f64 	%fd136, %fd134, %fd135;
	ld.shared.f64 	%fd137, [_ZZ14updateW1KernelPdS_S_S_iE15d_hidden_shared+328];
	add.f64 	%fd138, %fd136, %fd137;
	ld.shared.f64 	%fd139, [_ZZ14updateW1KernelPdS_S_S_iE15d_hidden_shared+336];
	add.f64 	%fd140, %fd138, %fd139;
	ld.shared.f64 	%fd141, [_ZZ14updateW1KernelPdS_S_S_iE15d_hidden_shared+344];
	add.f64 	%fd142, %fd140, %fd141;
	ld.shared.f64 	%fd143, [_ZZ14updateW1KernelPdS_S_S_iE15d_hidden_shared+352];
	add.f64 	%fd144, %fd142, %fd143;
	ld.shared.f64 	%fd145, [_ZZ14updateW1KernelPdS_S_S_iE15d_hidden_shared+360];
	add.f64 	%fd146, %fd144, %fd145;
	ld.shared.f64 	%fd147, [_ZZ14updateW1KernelPdS_S_S_iE15d_hidden_shared+368];
	add.f64 	%fd148, %fd146, %fd147;
	ld.shared.f64 	%fd149, [_ZZ14updateW1KernelPdS_S_S_iE15d_hidden_shared+376];
	add.f64 	%fd150, %fd148, %fd149;
	ld.shared.f64 	%fd151, [_ZZ14updateW1KernelPdS_S_S_iE15d_hidden_shared+384];
	add.f64 	%fd152, %fd150, %fd151;
	ld.shared.f64 	%fd153, [_ZZ14updateW1KernelPdS_S_S_iE15d_hidden_shared+392];
	add.f64 	%fd154, %fd152, %fd153;
	ld.shared.f64 	%fd155, [_ZZ14updateW1KernelPdS_S_S_iE15d_hidden_shared+400];
	add.f64 	%fd156, %fd154, %fd155;
	ld.shared.f64 	%fd157, [_ZZ14updateW1KernelPdS_S_S_iE15d_hidden_shared+408];
	add.f64 	%fd158, %fd156, %fd157;
	ld.shared.f64 	%fd159, [_ZZ14updateW1KernelPdS_S_S_iE15d_hidden_shared+416];
	add.f64 	%fd160, %fd158, %fd159;
	ld.shared.f64 	%fd161, [_ZZ14updateW1KernelPdS_S_S_iE15d_hidden_shared+424];
	add.f64 	%fd162, %fd160, %fd161;
	ld.shared.f64 	%fd163, [_ZZ14updateW1KernelPdS_S_S_iE15d_hidden_shared+432];
	add.f64 	%fd164, %fd162, %fd163;
	ld.shared.f64 	%fd165, [_ZZ14updateW1KernelPdS_S_S_iE15d_hidden_shared+440];
	add.f64 	%fd166, %fd164, %fd165;
	ld.shared.f64 	%fd167, [_ZZ14updateW1KernelPdS_S_S_iE15d_hidden_shared+448];
	add.f64 	%fd168, %fd166, %fd167;
	ld.shared.f64 	%fd169, [_ZZ14updateW1KernelPdS_S_S_iE15d_hidden_shared+456];
	add.f64 	%fd170, %fd168, %fd169;
	ld.shared.f64 	%fd171, [_ZZ14updateW1KernelPdS_S_S_iE15d_hidden_shared+464];
	add.f64 	%fd172, %fd170, %fd171;
	ld.shared.f64 	%fd173, [_ZZ14updateW1KernelPdS_S_S_iE15d_hidden_shared+472];
	add.f64 	%fd174, %fd172, %fd173;
	ld.shared.f64 	%fd175, [_ZZ14updateW1KernelPdS_S_S_iE15d_hidden_shared+480];
	add.f64 	%fd176, %fd174, %fd175;
	ld.shared.f64 	%fd177, [_ZZ14updateW1KernelPdS_S_S_iE15d_hidden_shared+488];
	add.f64 	%fd178, %fd176, %fd177;
	ld.shared.f64 	%fd179, [_ZZ14updateW1KernelPdS_S_S_iE15d_hidden_shared+496];
	add.f64 	%fd180, %fd178, %fd179;
	ld.shared.f64 	%fd181, [_ZZ14updateW1KernelPdS_S_S_iE15d_hidden_shared+504];
	add.f64 	%fd182, %fd180, %fd181;
	mul.f64 	%fd183, %fd182, 0dBF847AE147AE147B;
	cvta.to.global.u64 	%rd30, %rd3;
	mul.wide.u32 	%rd31, %r1, 8;
	add.s64 	%rd32, %rd30, %rd31;
	ld.global.f64 	%fd184, [%rd32];
	fma.rn.f64 	%fd185, %fd183, 0d3F90000000000000, %fd184;
	st.global.f64 	[%rd32], %fd185;
$L__BB5_7:
	ret;

}
	// .globl	_Z13softmaxKernelPdii
.visible .entry _Z13softmaxKernelPdii(
	.param .u64 .ptr .align 1 _Z13softmaxKernelPdii_param_0,
	.param .u32 _Z13softmaxKernelPdii_param_1,
	.param .u32 _Z13softmaxKernelPdii_param_2
)
{
	.reg .pred 	%p<25>;
	.reg .b32 	%r<85>;
	.reg .b32 	%f<7>;
	.reg .b64 	%rd<36>;
	.reg .b64 	%fd<149>;

	ld.param.u64 	%rd12, [_Z13softmaxKernelPdii_param_0];
	ld.param.u32 	%r34, [_Z13softmaxKernelPdii_param_1];
	ld.param.u32 	%r33, [_Z13softmaxKernelPdii_param_2];
	cvta.to.global.u64 	%rd1, %rd12;
	mov.u32 	%r1, %ctaid.y;
	setp.ge.s32 	%p1, %r1, %r34;
	@%p1 bra 	$L__BB6_29;
	setp.lt.s32 	%p2, %r33, 1;
	mov.f64 	%fd145, 0d0000000000000000;
	@%p2 bra 	$L__BB6_16;
	mul.lo.s32 	%r2, %r33, %r1;
	setp.eq.s32 	%p3, %r33, 1;
	mov.f64 	%fd145, 0d0000000000000000;
	mov.b32 	%r78, 0;
	@%p3 bra 	$L__BB6_11;
	and.b32  	%r78, %r33, 2147483646;
	neg.s32 	%r79, %r78;
	mul.wide.u32 	%rd13, %r2, 8;
	add.s64 	%rd14, %rd13, %rd1;
	add.s64 	%rd33, %rd14, 8;
	mov.f64 	%fd145, 0d0000000000000000;
$L__BB6_4:
	ld.global.f64 	%fd11, [%rd33+-8];
	fma.rn.f64 	%fd27, %fd11, 0d3FF71547652B82FE, 0d4338000000000000;
	{
	.reg .b32 %temp; 
	mov.b64 	{%r14, %temp}, %fd27;
	}
	mov.f64 	%fd28, 0dC338000000000000;
	add.rn.f64 	%fd29, %fd27, %fd28;
	fma.rn.f64 	%fd30, %fd29, 0dBFE62E42FEFA39EF, %fd11;
	fma.rn.f64 	%fd31, %fd29, 0dBC7ABC9E3B39803F, %fd30;
	fma.rn.f64 	%fd32, %fd31, 0d3E5ADE1569CE2BDF, 0d3E928AF3FCA213EA;
	fma.rn.f64 	%fd33, %fd32, %fd31, 0d3EC71DEE62401315;
	fma.rn.f64 	%fd34, %fd33, %fd31, 0d3EFA01997C89EB71;
	fma.rn.f64 	%fd35, %fd34, %fd31, 0d3F2A01A014761F65;
	fma.rn.f64 	%fd36, %fd35, %fd31, 0d3F56C16C1852B7AF;
	fma.rn.f64 	%fd37, %fd36, %fd31, 0d3F81111111122322;
	fma.rn.f64 	%fd38, %fd37, %fd31, 0d3FA55555555502A1;
	fma.rn.f64 	%fd39, %fd38, %fd31, 0d3FC5555555555511;
	fma.rn.f64 	%fd40, %fd39, %fd31, 0d3FE000000000000B;
	fma.rn.f64 	%fd41, %fd40, %fd31, 0d3FF0000000000000;
	fma.rn.f64 	%fd42, %fd41, %fd31, 0d3FF0000000000000;
	{
	.reg .b32 %temp; 
	mov.b64 	{%r15, %temp}, %fd42;
	}
	{
	.reg .b32 %temp; 
	mov.b64 	{%temp, %r16}, %fd42;
	}
	shl.b32 	%r36, %r14, 20;
	add.s32 	%r37, %r36, %r16;
	mov.b64 	%fd147, {%r15, %r37};
	{
	.reg .b32 %temp; 
	mov.b64 	{%temp, %r38}, %fd11;
	}
	mov.b32 	%f4, %r38;
	abs.f32 	%f2, %f4;
	setp.lt.f32 	%p4, %f2, 0f4086232B;
	@%p4 bra 	$L__BB6_7;
	setp.lt.f64 	%p5, %fd11, 0d0000000000000000;
	add.f64 	%fd43, %fd11, 0d7FF0000000000000;
	selp.f64 	%fd147, 0d0000000000000000, %fd43, %p5;
	setp.geu.f32 	%p6, %f2, 0f40874800;
	@%p6 bra 	$L__BB6_7;
	shr.u32 	%r39, %r14, 31;
	add.s32 	%r40, %r14, %r39;
	shr.s32 	%r41, %r40, 1;
	shl.b32 	%r42, %r41, 20;
	add.s32 	%r43, %r16, %r42;
	mov.b64 	%fd44, {%r15, %r43};
	sub.s32 	%r44, %r14, %r41;
	shl.b32 	%r45, %r44, 20;
	add.s32 	%r46, %r45, 1072693248;
	mov.b32 	%r47, 0;
	mov.b64 	%fd45, {%r47, %r46};
	mul.f64 	%fd147, %fd45, %fd44;
$L__BB6_7:
	st.global.f64 	[%rd33+-8], %fd147;
	add.f64 	%fd16, %fd145, %fd147;
	ld.global.f64 	%fd17, [%rd33];
	fma.rn.f64 	%fd46, %fd17, 0d3FF71547652B82FE, 0d4338000000000000;
	{
	.reg .b32 %temp; 
	mov.b64 	{%r17, %temp}, %fd46;
	}
	mov.f64 	%fd47, 0dC338000000000000;
	add.rn.f64 	%fd48, %fd46, %fd47;
	fma.rn.f64 	%fd49, %fd48, 0dBFE62E42FEFA39EF, %fd17;
	fma.rn.f64 	%fd50, %fd48, 0dBC7ABC9E3B39803F, %fd49;
	fma.rn.f64 	%fd51, %fd50, 0d3E5ADE1569CE2BDF, 0d3E928AF3FCA213EA;
	fma.rn.f64 	%fd52, %fd51, %fd50, 0d3EC71DEE62401315;
	fma.rn.f64 	%fd53, %fd52, %fd50, 0d3EFA01997C89EB71;
	fma.rn.f64 	%fd54, %fd53, %fd50, 0d3F2A01A014761F65;
	fma.rn.f64 	%fd55, %fd54, %fd50, 0d3F56C16C1852B7AF;
	fma.rn.f64 	%fd56, %fd55, %fd50, 0d3F81111111122322;
	fma.rn.f64 	%fd57, %fd56, %fd50, 0d3FA55555555502A1;
	fma.rn.f64 	%fd58, %fd57, %fd50, 0d3FC5555555555511;
	fma.rn.f64 	%fd59, %fd58, %fd50, 0d3FE000000000000B;
	fma.rn.f64 	%fd60, %fd59, %fd50, 0d3FF0000000000000;
	fma.rn.f64 	%fd61, %fd60, %fd50, 0d3FF0000000000000;
	{
	.reg .b32 %temp; 
	mov.b64 	{%r18, %temp}, %fd61;
	}
	{
	.reg .b32 %temp; 
	mov.b64 	{%temp, %r19}, %fd61;
	}
	shl.b32 	%r48, %r17, 20;
	add.s32 	%r49, %r48, %r19;
	mov.b64 	%fd148, {%r18, %r49};
	{
	.reg .b32 %temp; 
	mov.b64 	{%temp, %r50}, %fd17;
	}
	mov.b32 	%f5, %r50;
	abs.f32 	%f3, %f5;
	setp.lt.f32 	%p7, %f3, 0f4086232B;
	@%p7 bra 	$L__BB6_10;
	setp.lt.f64 	%p8, %fd17, 0d0000000000000000;
	add.f64 	%fd62, %fd17, 0d7FF0000000000000;
	selp.f64 	%fd148, 0d0000000000000000, %fd62, %p8;
	setp.geu.f32 	%p9, %f3, 0f40874800;
	@%p9 bra 	$L__BB6_10;
	shr.u32 	%r51, %r17, 31;
	add.s32 	%r52, %r17, %r51;
	shr.s32 	%r53, %r52, 1;
	shl.b32 	%r54, %r53, 20;
	add.s32 	%r55, %r19, %r54;
	mov.b64 	%fd63, {%r18, %r55};
	sub.s32 	%r56, %r17, %r53;
	shl.b32 	%r57, %r56, 20;
	add.s32 	%r58, %r57, 1072693248;
	mov.b32 	%r59, 0;
	mov.b64 	%fd64, {%r59, %r58};
	mul.f64 	%fd148, %fd64, %fd63;
$L__BB6_10:
	st.global.f64 	[%rd33], %fd148;
	add.f64 	%fd145, %fd16, %fd148;
	add.s32 	%r79, %r79, 2;
	add.s64 	%rd33, %rd33, 16;
	setp.eq.s32 	%p10, %r79, 0;
	@%p10 bra 	$L__BB6_11;
	bra.uni 	$L__BB6_4;
$L__BB6_11:
	and.b32  	%r60, %r33, 1;
	setp.eq.b32 	%p11, %r60, 1;
	not.pred 	%p12, %p11;
	@%p12 bra 	$L__BB6_16;
	add.s32 	%r61, %r78, %r2;
	mul.wide.u32 	%rd15, %r61, 8;
	add.s64 	%rd3, %rd1, %rd15;
	ld.global.f64 	%fd3, [%rd3];
	fma.rn.f64 	%fd65, %fd3, 0d3FF71547652B82FE, 0d4338000000000000;
	{
	.reg .b32 %temp; 
	mov.b64 	{%r6, %temp}, %fd65;
	}
	mov.f64 	%fd66, 0dC338000000000000;
	add.rn.f64 	%fd67, %fd65, %fd66;
	fma.rn.f64 	%fd68, %fd67, 0dBFE62E42FEFA39EF, %fd3;
	fma.rn.f64 	%fd69, %fd67, 0dBC7ABC9E3B39803F, %fd68;
	fma.rn.f64 	%fd70, %fd69, 0d3E5ADE1569CE2BDF, 0d3E928AF3FCA213EA;
	fma.rn.f64 	%fd71, %fd70, %fd69, 0d3EC71DEE62401315;
	fma.rn.f64 	%fd72, %fd71, %fd69, 0d3EFA01997C89EB71;
	fma.rn.f64 	%fd73, %fd72, %fd69, 0d3F2A01A014761F65;
	fma.rn.f64 	%fd74, %fd73, %fd69, 0d3F56C16C1852B7AF;
	fma.rn.f64 	%fd75, %fd74, %fd69, 0d3F81111111122322;
	fma.rn.f64 	%fd76, %fd75, %fd69, 0d3FA55555555502A1;
	fma.rn.f64 	%fd77, %fd76, %fd69, 0d3FC5555555555511;
	fma.rn.f64 	%fd78, %fd77, %fd69, 0d3FE000000000000B;
	fma.rn.f64 	%fd79, %fd78, %fd69, 0d3FF0000000000000;
	fma.rn.f64 	%fd80, %fd79, %fd69, 0d3FF0000000000000;
	{
	.reg .b32 %temp; 
	mov.b64 	{%r7, %temp}, %fd80;
	}
	{
	.reg .b32 %temp; 
	mov.b64 	{%temp, %r8}, %fd80;
	}
	shl.b32 	%r62, %r6, 20;
	add.s32 	%r63, %r62, %r8;
	mov.b64 	%fd144, {%r7, %r63};
	{
	.reg .b32 %temp; 
	mov.b64 	{%temp, %r64}, %fd3;
	}
	mov.b32 	%f6, %r64;
	abs.f32 	%f1, %f6;
	setp.lt.f32 	%p13, %f1, 0f4086232B;
	@%p13 bra 	$L__BB6_15;
	setp.lt.f64 	%p14, %fd3, 0d0000000000000000;
	add.f64 	%fd81, %fd3, 0d7FF0000000000000;
	selp.f64 	%fd144, 0d0000000000000000, %fd81, %p14;
	setp.geu.f32 	%p15, %f1, 0f40874800;
	@%p15 bra 	$L__BB6_15;
	shr.u32 	%r65, %r6, 31;
	add.s32 	%r66, %r6, %r65;
	shr.s32 	%r67, %r66, 1;
	shl.b32 	%r68, %r67, 20;
	add.s32 	%r69, %r8, %r68;
	mov.b64 	%fd82, {%r7, %r69};
	sub.s32 	%r70, %r6, %r67;
	shl.b32 	%r71, %r70, 20;
	add.s32 	%r72, %r71, 1072693248;
	mov.b32 	%r73, 0;
	mov.b64 	%fd83, {%r73, %r72};
	mul.f64 	%fd144, %fd83, %fd82;
$L__BB6_15:
	st.global.f64 	[%rd3], %fd144;
	add.f64 	%fd145, %fd145, %fd144;
$L__BB6_16:
	setp.lt.s32 	%p16, %r33, 1;
	@%p16 bra 	$L__BB6_29;
	mul.lo.s32 	%r9, %r33, %r1;
	and.b32  	%r10, %r33, 15;
	setp.lt.u32 	%p17, %r33, 16;
	mov.b32 	%r81, 0;
	@%p17 bra 	$L__BB6_20;
	and.b32  	%r81, %r33, 2147483632;
	neg.s32 	%r80, %r81;
	mul.wide.u32 	%rd16, %r9, 8;
	add.s64 	%rd17, %rd16, %rd1;
	add.s64 	%rd34, %rd17, 64;
$L__BB6_19:
	.pragma "nounroll";
	ld.global.f64 	%fd84, [%rd34+-64];
	div.rn.f64 	%fd85, %fd84, %fd145;
	st.global.f64 	[%rd34+-64], %fd85;
	ld.global.f64 	%fd86, [%rd34+-56];
	div.rn.f64 	%fd87, %fd86, %fd145;
	st.global.f64 	[%rd34+-56], %fd87;
	ld.global.f64 	%fd88, [%rd34+-48];
	div.rn.f64 	%fd89, %fd88, %fd145;
	st.global.f64 	[%rd34+-48], %fd89;
	ld.global.f64 	%fd90, [%rd34+-40];
	div.rn.f64 	%fd91, %fd90, %fd145;
	st.global.f64 	[%rd34+-40], %fd91;
	ld.global.f64 	%fd92, [%rd34+-32];
	div.rn.f64 	%fd93, %fd92, %fd145;
	st.global.f64 	[%rd34+-32], %fd93;
	ld.global.f64 	%fd94, [%rd34+-24];
	div.rn.f64 	%fd95, %fd94, %fd145;
	st.global.f64 	[%rd34+-24], %fd95;
	ld.global.f64 	%fd96, [%rd34+-16];
	div.rn.f64 	%fd97, %fd96, %fd145;
	st.global.f64 	[%rd34+-16], %fd97;
	ld.global.f64 	%fd98, [%rd34+-8];
	div.rn.f64 	%fd99, %fd98, %fd145;
	st.global.f64 	[%rd34+-8], %fd99;
	ld.global.f64 	%fd100, [%rd34];
	div.rn.f64 	%fd101, %fd100, %fd145;
	st.global.f64 	[%rd34], %fd101;
	ld.global.f64 	%fd102, [%rd34+8];
	div.rn.f64 	%fd103, %fd102, %fd145;
	st.global.f64 	[%rd34+8], %fd103;
	ld.global.f64 	%fd104, [%rd34+16];
	div.rn.f64 	%fd105, %fd104, %fd145;
	st.global.f64 	[%rd34+16], %fd105;
	ld.global.f64 	%fd106, [%rd34+24];
	div.rn.f64 	%fd107, %fd106, %fd145;
	st.global.f64 	[%rd34+24], %fd107;
	ld.global.f64 	%fd108, [%rd34+32];
	div.rn.f64 	%fd109, %fd108, %fd145;
	st.global.f64 	[%rd34+32], %fd109;
	ld.global.f64 	%fd110, [%rd34+40];
	div.rn.f64 	%fd111, %fd110, %fd145;
	st.global.f64 	[%rd34+40], %fd111;
	ld.global.f64 	%fd112, [%rd34+48];
	div.rn.f64 	%fd113, %fd112, %fd145;
	st.global.f64 	[%rd34+48], %fd113;
	ld.global.f64 	%fd114, [%rd34+56];
	div.rn.f64 	%fd115, %fd114, %fd145;
	st.global.f64 	[%rd34+56], %fd115;
	add.s32 	%r80, %r80, 16;
	add.s64 	%rd34, %rd34, 128;
	setp.ne.s32 	%p18, %r80, 0;
	@%p18 bra 	$L__BB6_19;
$L__BB6_20:
	setp.eq.s32 	%p19, %r10, 0;
	@%p19 bra 	$L__BB6_29;
	and.b32  	%r24, %r33, 7;
	setp.lt.u32 	%p20, %r10, 8;
	@%p20 bra 	$L__BB6_23;
	add.s32 	%r75, %r81, %r9;
	mul.wide.u32 	%rd18, %r75, 8;
	add.s64 	%rd19, %rd1, %rd18;
	ld.global.f64 	%fd116, [%rd19];
	div.rn.f64 	%fd117, %fd116, %fd145;
	st.global.f64 	[%rd19], %fd117;
	cvt.u64.u32 	%rd20, %r9;
	cvt.u64.u32 	%rd21, %r81;
	add.s64 	%rd22, %rd21, %rd20;
	shl.b64 	%rd23, %rd22, 3;
	add.s64 	%rd24, %rd1, %rd23;
	ld.global.f64 	%fd118, [%rd24+8];
	div.rn.f64 	%fd119, %fd118, %fd145;
	st.global.f64 	[%rd24+8], %fd119;
	ld.global.f64 	%fd120, [%rd24+16];
	div.rn.f64 	%fd121, %fd120, %fd145;
	st.global.f64 	[%rd24+16], %fd121;
	ld.global.f64 	%fd122, [%rd24+24];
	div.rn.f64 	%fd123, %fd122, %fd145;
	st.global.f64 	[%rd24+24], %fd123;
	ld.global.f64 	%fd124, [%rd24+32];
	div.rn.f64 	%fd125, %fd124, %fd145;
	st.global.f64 	[%rd24+32], %fd125;
	ld.global.f64 	%fd126, [%rd24+40];
	div.rn.f64 	%fd127, %fd126, %fd145;
	st.global.f64 	[%rd24+40], %fd127;
	ld.global.f64 	%fd128, [%rd24+48];
	div.rn.f64 	%fd129, %fd128, %fd145;
	st.global.f64 	[%rd24+48], %fd129;
	ld.global.f64 	%fd130, [%rd24+56];
	div.rn.f64 	%fd131, %fd130, %fd145;
	st.global.f64 	[%rd24+56], %fd131;
	add.s32 	%r81, %r81, 8;
$L__BB6_23:
	setp.eq.s32 	%p21, %r24, 0;
	@%p21 bra 	$L__BB6_29;
	and.b32  	%r27, %r33, 3;
	setp.lt.u32 	%p22, %r24, 4;
	@%p22 bra 	$L__BB6_26;
	add.s32 	%r76, %r81, %r9;
	mul.wide.u32 	%rd25, %r76, 8;
	add.s64 	%rd26, %rd1, %rd25;
	ld.global.f64 	%fd132, [%rd26];
	div.rn.f64 	%fd133, %fd132, %fd145;
	st.global.f64 	[%rd26], %fd133;
	cvt.u64.u32 	%rd27, %r9;
	cvt.u64.u32 	%rd28, %r81;
	add.s64 	%rd29, %rd28, %rd27;
	shl.b64 	%rd30, %rd29, 3;
	add.s64 	%rd31, %rd1, %rd30;
	ld.global.f64 	%fd134, [%rd31+8];
	div.rn.f64 	%fd135, %fd134, %fd145;
	st.global.f64 	[%rd31+8], %fd135;
	ld.global.f64 	%fd136, [%rd31+16];
	div.rn.f64 	%fd137, %fd136, %fd145;
	st.global.f64 	[%rd31+16], %fd137;
	ld.global.f64 	%fd138, [%rd31+24];
	div.rn.f64 	%fd139, %fd138, %fd145;
	st.global.f64 	[%rd31+24], %fd139;
	add.s32 	%r81, %r81, 4;
$L__BB6_26:
	setp.eq.s32 	%p23, %r27, 0;
	@%p23 bra 	$L__BB6_29;
	add.s32 	%r77, %r81, %r9;
	mul.wide.u32 	%rd32, %r77, 8;
	add.s64 	%rd35, %rd1, %rd32;
	neg.s32 	%r84, %r27;
$L__BB6_28:
	.pragma "nounroll";
	ld.global.f64 	%fd140, [%rd35];
	div.rn.f64 	%fd141, %fd140, %fd145;
	st.global.f64 	[%rd35], %fd141;
	add.s64 	%rd35, %rd35, 8;
	add.s32 	%r84, %r84, 1;
	setp.ne.s32 	%p24, %r84, 0;
	@%p24 bra 	$L__BB6_28;
$L__BB6_29:
	ret;

}


// ===== COMPILED SASS (sm_100) =====

	.target	sm_100

	.elftype	@"ET_EXEC"


//--------------------- .note.nv.tkinfo           --------------------------
	.section	.note.nv.tkinfo,"",@"SHT_NOTE"
	.sectionflags	@"SHF_NOTE_NV_TKINFO"
	.tkinfo
        /*0018*/ 	.word	0x00000002
        /*0030*/ 	.string	""
        /*0030*/ 	.string	"ptxas"
        /*0030*/ 	.string	"Cuda compilation tools, release 13.0, V13.0.88"
        /*0030*/ 	.string	"Build cuda_13.0.r13.0/compiler.36424714_0"
        /*0030*/ 	.string	"-arch sm_100 -m 64 "



//--------------------- .note.nv.cuinfo           --------------------------
	.section	.note.nv.cuinfo,"",@"SHT_NOTE"
	.sectionflags	@"SHF_NOTE_NV_CUINFO"
        /*0018*/ 	.short	0x0002
        /*001a*/ 	.short	0x0064
        /*001c*/ 	.short	0x0082
	.zero		2


//--------------------- .nv.info                  --------------------------
	.section	.nv.info,"",@"SHT_CUDA_INFO"
	.align	4


	//----- nvinfo : EIATTR_REGCOUNT
	.align		4
        /*0000*/ 	.byte	0x04, 0x2f
        /*0002*/ 	.short	(.L_1 - .L_0)
	.align		4
.L_0:
        /*0004*/ 	.word	index@(_Z19forwardHiddenKernelPdS_S_S_i)
        /*0008*/ 	.word	0x00000022


	//----- nvinfo : EIATTR_FRAME_SIZE
	.align		4
.L_1:
        /*000c*/ 	.byte	0x04, 0x11
        /*000e*/ 	.short	(.L_3 - .L_2)
	.align		4
.L_2:
        /*0010*/ 	.word	index@(_Z19forwardHiddenKernelPdS_S_S_i)
        /*0014*/ 	.word	0x00000000


	//----- nvinfo : EIATTR_REGCOUNT
	.align		4
.L_3:
        /*0018*/ 	.byte	0x04, 0x2f
        /*001a*/ 	.short	(.L_5 - .L_4)
	.align		4
.L_4:
        /*001c*/ 	.word	index@(_Z19forwardOutputKernelPdS_S_S_i)
        /*0020*/ 	.word	0x00000022


	//----- nvinfo : EIATTR_FRAME_SIZE
	.align		4
.L_5:
        /*0024*/ 	.byte	0x04, 0x11
        /*0026*/ 	.short	(.L_7 - .L_6)
	.align		4
.L_6:
        /*0028*/ 	.word	index@(_Z19forwardOutputKernelPdS_S_S_i)
        /*002c*/ 	.word	0x00000000


	//----- nvinfo : EIATTR_REGCOUNT
	.align		4
.L_7:
        /*0030*/ 	.byte	0x04, 0x2f
        /*0032*/ 	.short	(.L_9 - .L_8)
	.align		4
.L_8:
        /*0034*/ 	.word	index@(_Z24backwardOutputGradKernelPdS_S_)
        /*0038*/ 	.word	0x0000000e


	//----- nvinfo : EIATTR_FRAME_SIZE
	.align		4
.L_9:
        /*003c*/ 	.byte	0x04, 0x11
        /*003e*/ 	.short	(.L_11 - .L_10)
	.align		4
.L_10:
        /*0040*/ 	.word	index@(_Z24backwardOutputGradKernelPdS_S_)
        /*0044*/ 	.word	0x00000000


	//----- nvinfo : EIATTR_REGCOUNT
	.align		4
.L_11:
        /*0048*/ 	.byte	0x04, 0x2f
        /*004a*/ 	.short	(.L_13 - .L_12)
	.align		4
.L_12:
        /*004c*/ 	.word	index@(_Z24backwardHiddenGradKernelPdS_S_S_i)
        /*0050*/ 	.word	0x00000020


	//----- nvinfo : EIATTR_FRAME_SIZE
	.align		4
.L_13:
        /*0054*/ 	.byte	0x04, 0x11
        /*0056*/ 	.short	(.L_15 - .L_14)
	.align		4
.L_14:
        /*0058*/ 	.word	index@(_Z24backwardHiddenGradKernelPdS_S_S_i)
        /*005c*/ 	.word	0x00000000


	//----- nvinfo : EIATTR_REGCOUNT
	.align		4
.L_15:
        /*0060*/ 	.byte	0x04, 0x2f
        /*0062*/ 	.short	(.L_17 - .L_16)
	.align		4
.L_16:
        /*0064*/ 	.word	index@(_Z14updateW2KernelPdS_S_S_i)
        /*0068*/ 	.word	0x00000030


	//----- nvinfo : EIATTR_FRAME_SIZE
	.align		4
.L_17:
        /*006c*/ 	.byte	0x04, 0x11
        /*006e*/ 	.short	(.L_19 - .L_18)
	.align		4
.L_18:
        /*0070*/ 	.word	index@(_Z14updateW2KernelPdS_S_S_i)
        /*0074*/ 	.word	0x00000000


	//----- nvinfo : EIATTR_REGCOUNT
	.align		4
.L_19:
        /*0078*/ 	.byte	0x04, 0x2f
        /*007a*/ 	.short	(.L_21 - .L_20)
	.align		4
.L_20:
        /*007c*/ 	.word	index@(_Z14updateW1KernelPdS_S_S_i)
        /*0080*/ 	.word	0x00000030


	//----- nvinfo : EIATTR_FRAME_SIZE
	.align		4
.L_21:
        /*0084*/ 	.byte	0x04, 0x11
        /*0086*/ 	.short	(.L_23 - .L_22)
	.align		4
.L_22:
        /*0088*/ 	.word	index@(_Z14updateW1KernelPdS_S_S_i)
        /*008c*/ 	.word	0x00000000


	//----- nvinfo : EIATTR_REGCOUNT
	.align		4
.L_23:
        /*0090*/ 	.byte	0x04, 0x2f
        /*0092*/ 	.short	(.L_25 - .L_24)
	.align		4
.L_24:
        /*0094*/ 	.word	index@(_Z13softmaxKernelPdii)
        /*0098*/ 	.word	0x0000001e


	//----- nvinfo : EIATTR_FRAME_SIZE
	.align		4
.L_25:
        /*009c*/ 	.byte	0x04, 0x11
        /*009e*/ 	.short	(.L_27 - .L_26)
	.align		4
.L_26:
        /*00a0*/ 	.word	index@($__internal_0_$__cuda_sm20_div_rn_f64_full)
        /*00a4*/ 	.word	0x00000000


	//----- nvinfo : EIATTR_FRAME_SIZE
	.align		4
.L_27:
        /*00a8*/ 	.byte	0x04, 0x11
        /*00aa*/ 	.short	(.L_29 - .L_28)
	.align		4
.L_28:
        /*00ac*/ 	.word	index@(_Z13softmaxKernelPdii)
        /*00b0*/ 	.word	0x00000000


	//----- nvinfo : EIATTR_MIN_STACK_SIZE
	.align		4
.L_29:
        /*00b4*/ 	.byte	0x04, 0x12
        /*00b6*/ 	.short	(.L_31 - .L_30)
	.align		4
.L_30:
        /*00b8*/ 	.word	index@(_Z13softmaxKernelPdii)
        /*00bc*/ 	.word	0x00000000


	//----- nvinfo : EIATTR_MIN_STACK_SIZE
	.align		4
.L_31:
        /*00c0*/ 	.byte	0x04, 0x12
        /*00c2*/ 	.short	(.L_33 - .L_32)
	.align		4
.L_32:
        /*00c4*/ 	.word	index@(_Z14updateW1KernelPdS_S_S_i)
        /*00c8*/ 	.word	0x00000000


	//----- nvinfo : EIATTR_MIN_STACK_SIZE
	.align		4
.L_33:
        /*00cc*/ 	.byte	0x04, 0x12
        /*00ce*/ 	.short	(.L_35 - .L_34)
	.align		4
.L_34:
        /*00d0*/ 	.word	index@(_Z14updateW2KernelPdS_S_S_i)
        /*00d4*/ 	.word	0x00000000


	//----- nvinfo : EIATTR_MIN_STACK_SIZE
	.align		4
.L_35:
        /*00d8*/ 	.byte	0x04, 0x12
        /*00da*/ 	.short	(.L_37 - .L_36)
	.align		4
.L_36:
        /*00dc*/ 	.word	index@(_Z24backwardHiddenGradKernelPdS_S_S_i)
        /*00e0*/ 	.word	0x00000000


	//----- nvinfo : EIATTR_MIN_STACK_SIZE
	.align		4
.L_37:
        /*00e4*/ 	.byte	0x04, 0x12
        /*00e6*/ 	.short	(.L_39 - .L_38)
	.align		4
.L_38:
        /*00e8*/ 	.word	index@(_Z24backwardOutputGradKernelPdS_S_)
        /*00ec*/ 	.word	0x00000000


	//----- nvinfo : EIATTR_MIN_STACK_SIZE
	.align		4
.L_39:
        /*00f0*/ 	.byte	0x04, 0x12
        /*00f2*/ 	.short	(.L_41 - .L_40)
	.align		4
.L_40:
        /*00f4*/ 	.word	index@(_Z19forwardOutputKernelPdS_S_S_i)
        /*00f8*/ 	.word	0x00000000


	//----- nvinfo : EIATTR_MIN_STACK_SIZE
	.align		4
.L_41:
        /*00fc*/ 	.byte	0x04, 0x12
        /*00fe*/ 	.short	(.L_43 - .L_42)
	.align		4
.L_42:
        /*0100*/ 	.word	index@(_Z19forwardHiddenKernelPdS_S_S_i)
        /*0104*/ 	.word	0x00000000
.L_43:


//--------------------- .nv.compat                --------------------------
	.section	.nv.compat,"",@"SHT_CUDA_COMPAT_INFO"
	.align	4
        /*0000*/ 	.byte	0x02, 0x09, 0x00, 0x00, 0x02, 0x02, 0x01, 0x00, 0x02, 0x05, 0x05, 0x00, 0x03, 0x07, 0x01, 0x01
        /*0010*/ 	.byte	0x02, 0x03, 0x00, 0x00, 0x02, 0x06, 0x01, 0x00, 0x04, 0x0b, 0x08, 0x00, 0x01, 0x00, 0x00, 0x00
        /*0020*/ 	.byte	0x00, 0x00, 0x00, 0x00


//--------------------- .nv.info._Z13softmaxKernelPdii --------------------------
	.section	.nv.info._Z13softmaxKernelPdii,"",@"SHT_CUDA_INFO"
	.sectionflags	@""
	.align	4


	//----- nvinfo : EIATTR_CUDA_API_VERSION
	.align		4
        /*0000*/ 	.byte	0x04, 0x37
        /*0002*/ 	.short	(.L_45 - .L_44)
.L_44:
        /*0004*/ 	.word	0x00000082


	//----- nvinfo : EIATTR_KPARAM_INFO
	.align		4
.L_45:
        /*0008*/ 	.byte	0x04, 0x17
        /*000a*/ 	.short	(.L_47 - .L_46)
.L_46:
        /*000c*/ 	.word	0x00000000
        /*0010*/ 	.short	0x0002
        /*0012*/ 	.short	0x000c
        /*0014*/ 	.byte	0x00, 0xf0, 0x11, 0x00


	//----- nvinfo : EIATTR_KPARAM_INFO
	.align		4
.L_47:
        /*0018*/ 	.byte	0x04, 0x17
        /*001a*/ 	.short	(.L_49 - .L_48)
.L_48:
        /*001c*/ 	.word	0x00000000
        /*0020*/ 	.short	0x0001
        /*0022*/ 	.short	0x0008
        /*0024*/ 	.byte	0x00, 0xf0, 0x11, 0x00


	//----- nvinfo : EIATTR_KPARAM_INFO
	.align		4
.L_49:
        /*0028*/ 	.byte	0x04, 0x17
        /*002a*/ 	.short	(.L_51 - .L_50)
.L_50:
        /*002c*/ 	.word	0x00000000
        /*0030*/ 	.short	0x0000
        /*0032*/ 	.short	0x0000
        /*0034*/ 	.byte	0x00, 0xf5, 0x21, 0x00


	//----- nvinfo : EIATTR_SPARSE_MMA_MASK
	.align		4
.L_51:
        /*0038*/ 	.byte	0x03, 0x50
        /*003a*/ 	.short	0x0000


	//----- nvinfo : EIATTR_MAXREG_COUNT
	.align		4
        /*003c*/ 	.byte	0x03, 0x1b
        /*003e*/ 	.short	0x00ff


	//----- nvinfo : EIATTR_MERCURY_ISA_VERSION
	.align		4
        /*0040*/ 	.byte	0x03, 0x5f
        /*0042*/ 	.short	0x0101


	//----- nvinfo : EIATTR_VRC_CTA_INIT_COUNT
	.align		4
        /*0044*/ 	.byte	0x02, 0x4a
	.zero		1
	.zero		1


	//----- nvinfo : EIATTR_EXIT_INSTR_OFFSETS
	.align		4
        /*0048*/ 	.byte	0x04, 0x1c
        /*004a*/ 	.short	(.L_53 - .L_52)


	//   ....[0]....
.L_52:
        /*004c*/ 	.word	0x00000040


	//   ....[1]....
        /*0050*/ 	.word	0x00000c40


	//   ....[2]....
        /*0054*/ 	.word	0x00002280


	//   ....[3]....
        /*0058*/ 	.word	0x00002e10


	//   ....[4]....
        /*005c*/ 	.word	0x00003460


	//   ....[5]....
        /*0060*/ 	.word	0x00003660


	//----- nvinfo : EIATTR_CRS_STACK_SIZE
	.align		4
.L_53:
        /*0064*/ 	.byte	0x04, 0x1e
        /*0066*/ 	.short	(.L_55 - .L_54)
.L_54:
        /*0068*/ 	.word	0x00000000


	//----- nvinfo : EIATTR_CBANK_PARAM_SIZE
	.align		4
.L_55:
        /*006c*/ 	.byte	0x03, 0x19
        /*006e*/ 	.short	0x0010


	//----- nvinfo : EIATTR_PARAM_CBANK
	.align		4
        /*0070*/ 	.byte	0x04, 0x0a
        /*0072*/ 	.short	(.L_57 - .L_56)
	.align		4
.L_56:
        /*0074*/ 	.word	index@(.nv.constant0._Z13softmaxKernelPdii)
        /*0078*/ 	.short	0x0380
        /*007a*/ 	.short	0x0010


	//----- nvinfo : EIATTR_SW_WAR
	.align		4
.L_57:
        /*007c*/ 	.byte	0x04, 0x36
        /*007e*/ 	.short	(.L_59 - .L_58)
.L_58:
        /*0080*/ 	.word	0x00000008
.L_59:


//--------------------- .nv.info._Z14updateW1KernelPdS_S_S_i --------------------------
	.section	.nv.info._Z14updateW1KernelPdS_S_S_i,"",@"SHT_CUDA_INFO"
	.sectionflags	@""
	.align	4


	//----- nvinfo : EIATTR_CUDA_API_VERSION
	.align		4
        /*0000*/ 	.byte	0x04, 0x37
        /*0002*/ 	.short	(.L_61 - .L_60)
.L_60:
        /*0004*/ 	.word	0x00000082


	//----- nvinfo : EIATTR_KPARAM_INFO
	.align		4
.L_61:
        /*0008*/ 	.byte	0x04, 0x17
        /*000a*/ 	.short	(.L_63 - .L_62)
.L_62:
        /*000c*/ 	.word	0x00000000
        /*0010*/ 	.short	0x0004
        /*0012*/ 	.short	0x0020
        /*0014*/ 	.byte	0x00, 0xf0, 0x11, 0x00


	//----- nvinfo : EIATTR_KPARAM_INFO
	.align		4
.L_63:
        /*0018*/ 	.byte	0x04, 0x17
        /*001a*/ 	.short	(.L_65 - .L_64)
.L_64:
        /*001c*/ 	.word	0x00000000
        /*0020*/ 	.short	0x0003
        /*0022*/ 	.short	0x0018
        /*0024*/ 	.byte	0x00, 0xf5, 0x21, 0x00


	//----- nvinfo : EIATTR_KPARAM_INFO
	.align		4
.L_65:
        /*0028*/ 	.byte	0x04, 0x17
        /*002a*/ 	.short	(.L_67 - .L_66)
.L_66:
        /*002c*/ 	.word	0x00000000
        /*0030*/ 	.short	0x0002
        /*0032*/ 	.short	0x0010
        /*0034*/ 	.byte	0x00, 0xf5, 0x21, 0x00


	//----- nvinfo : EIATTR_KPARAM_INFO
	.align		4
.L_67:
        /*0038*/ 	.byte	0x04, 0x17
        /*003a*/ 	.short	(.L_69 - .L_68)
.L_68:
        /*003c*/ 	.word	0x00000000
        /*0040*/ 	.short	0x0001
        /*0042*/ 	.short	0x0008
        /*0044*/ 	.byte	0x00, 0xf5, 0x21, 0x00


	//----- nvinfo : EIATTR_KPARAM_INFO
	.align		4
.L_69:
        /*0048*/ 	.byte	0x04, 0x17
        /*004a*/ 	.short	(.L_71 - .L_70)
.L_70:
        /*004c*/ 	.word	0x00000000
        /*0050*/ 	.short	0x0000
        /*0052*/ 	.short	0x0000
        /*0054*/ 	.byte	0x00, 0xf5, 0x21, 0x00


	//----- nvinfo : EIATTR_SPARSE_MMA_MASK
	.align		4
.L_71:
        /*0058*/ 	.byte	0x03, 0x50
        /*005a*/ 	.short	0x0000


	//----- nvinfo : EIATTR_MAXREG_COUNT
	.align		4
        /*005c*/ 	.byte	0x03, 0x1b
        /*005e*/ 	.short	0x00ff


	//----- nvinfo : EIATTR_NUM_BARRIERS
	.align		4
        /*0060*/ 	.byte	0x02, 0x4c
        /*0062*/ 	.byte	0x01
	.zero		1


	//----- nvinfo : EIATTR_MERCURY_ISA_VERSION
	.align		4
        /*0064*/ 	.byte	0x03, 0x5f
        /*0066*/ 	.short	0x0101


	//----- nvinfo : EIATTR_VRC_CTA_INIT_COUNT
	.align		4
        /*0068*/ 	.byte	0x02, 0x4a
	.zero		1
	.zero		1


	//----- nvinfo : EIATTR_EXIT_INSTR_OFFSETS
	.align		4
        /*006c*/ 	.byte	0x04, 0x1c
        /*006e*/ 	.short	(.L_73 - .L_72)


	//   ....[0]....
.L_72:
        /*0070*/ 	.word	0x00000140


	//   ....[1]....
        /*0074*/ 	.word	0x00001070


	//   ....[2]....
        /*0078*/ 	.word	0x000016a0


	//----- nvinfo : EIATTR_CRS_STACK_SIZE
	.align		4
.L_73:
        /*007c*/ 	.byte	0x04, 0x1e
        /*007e*/ 	.short	(.L_75 - .L_74)
.L_74:
        /*0080*/ 	.word	0x00000000


	//----- nvinfo : EIATTR_CBANK_PARAM_SIZE
	.align		4
.L_75:
        /*0084*/ 	.byte	0x03, 0x19
        /*0086*/ 	.short	0x0024


	//----- nvinfo : EIATTR_PARAM_CBANK
	.align		4
        /*0088*/ 	.byte	0x04, 0x0a
        /*008a*/ 	.short	(.L_77 - .L_76)
	.align		4
.L_76:
        /*008c*/ 	.word	index@(.nv.constant0._Z14updateW1KernelPdS_S_S_i)
        /*0090*/ 	.short	0x0380
        /*0092*/ 	.short	0x0024


	//----- nvinfo : EIATTR_SW_WAR
	.align		4
.L_77:
        /*0094*/ 	.byte	0x04, 0x36
        /*0096*/ 	.short	(.L_79 - .L_78)
.L_78:
        /*0098*/ 	.word	0x00000008
.L_79:


//--------------------- .nv.info._Z14updateW2KernelPdS_S_S_i --------------------------
	.section	.nv.info._Z14updateW2KernelPdS_S_S_i,"",@"SHT_CUDA_INFO"
	.sectionflags	@""
	.align	4


	//----- nvinfo : EIATTR_CUDA_API_VERSION
	.align		4
        /*0000*/ 	.byte	0x04, 0x37
        /*0002*/ 	.short	(.L_81 - .L_80)
.L_80:
        /*0004*/ 	.word	0x00000082


	//----- nvinfo : EIATTR_KPARAM_INFO
	.align		4
.L_81:
        /*0008*/ 	.byte	0x04, 0x17
        /*000a*/ 	.short	(.L_83 - .L_82)
.L_82:
        /*000c*/ 	.word	0x00000000
        /*0010*/ 	.short	0x0004
        /*0012*/ 	.short	0x0020
        /*0014*/ 	.byte	0x00, 0xf0, 0x11, 0x00


	//----- nvinfo : EIATTR_KPARAM_INFO
	.align		4
.L_83:
        /*0018*/ 	.byte	0x04, 0x17
        /*001a*/ 	.short	(.L_85 - .L_84)
.L_84:
        /*001c*/ 	.word	0x00000000
        /*0020*/ 	.short	0x0003
        /*0022*/ 	.short	0x0018
        /*0024*/ 	.byte	0x00, 0xf5, 0x21, 0x00


	//----- nvinfo : EIATTR_KPARAM_INFO
	.align		4
.L_85:
        /*0028*/ 	.byte	0x04, 0x17
        /*002a*/ 	.short	(.L_87 - .L_86)
.L_86:
        /*002c*/ 	.word	0x00000000
        /*0030*/ 	.short	0x0002
        /*0032*/ 	.short	0x0010
        /*0034*/ 	.byte	0x00, 0xf5, 0x21, 0x00


	//----- nvinfo : EIATTR_KPARAM_INFO
	.align		4
.L_87:
        /*0038*/ 	.byte	0x04, 0x17
        /*003a*/ 	.short	(.L_89 - .L_88)
.L_88:
        /*003c*/ 	.word	0x00000000
        /*0040*/ 	.short	0x0001
        /*0042*/ 	.short	0x0008
        /*0044*/ 	.byte	0x00, 0xf5, 0x21, 0x00


	//----- nvinfo : EIATTR_KPARAM_INFO
	.align		4
.L_89:
        /*0048*/ 	.byte	0x04, 0x17
        /*004a*/ 	.short	(.L_91 - .L_90)
.L_90:
        /*004c*/ 	.word	0x00000000
        /*0050*/ 	.short	0x0000
        /*0052*/ 	.short	0x0000
        /*0054*/ 	.byte	0x00, 0xf5, 0x21, 0x00


	//----- nvinfo : EIATTR_SPARSE_MMA_MASK
	.align		4
.L_91:
        /*0058*/ 	.byte	0x03, 0x50
        /*005a*/ 	.short	0x0000


	//----- nvinfo : EIATTR_MAXREG_COUNT
	.align		4
        /*005c*/ 	.byte	0x03, 0x1b
        /*005e*/ 	.short	0x00ff


	//----- nvinfo : EIATTR_NUM_BARRIERS
	.align		4
        /*0060*/ 	.byte	0x02, 0x4c
        /*0062*/ 	.byte	0x01
	.zero		1


	//----- nvinfo : EIATTR_MERCURY_ISA_VERSION
	.align		4
        /*0064*/ 	.byte	0x03, 0x5f
        /*0066*/ 	.short	0x0101


	//----- nvinfo : EIATTR_VRC_CTA_INIT_COUNT
	.align		4
        /*0068*/ 	.byte	0x02, 0x4a
	.zero		1
	.zero		1


	//----- nvinfo : EIATTR_EXIT_INSTR_OFFSETS
	.align		4
        /*006c*/ 	.byte	0x04, 0x1c
        /*006e*/ 	.short	(.L_93 - .L_92)


	//   ....[0]....
.L_92:
        /*0070*/ 	.word	0x00000140


	//   ....[1]....
        /*0074*/ 	.word	0x00001070


	//   ....[2]....
        /*0078*/ 	.word	0x000016a0


	//----- nvinfo : EIATTR_CRS_STACK_SIZE
	.align		4
.L_93:
        /*007c*/ 	.byte	0x04, 0x1e
        /*007e*/ 	.short	(.L_95 - .L_94)
.L_94:
        /*0080*/ 	.word	0x00000000


	//----- nvinfo : EIATTR_CBANK_PARAM_SIZE
	.align		4
.L_95:
        /*0084*/ 	.byte	0x03, 0x19
        /*0086*/ 	.short	0x0024


	//----- nvinfo : EIATTR_PARAM_CBANK
	.align		4
        /*0088*/ 	.byte	0x04, 0x0a
        /*008a*/ 	.short	(.L_97 - .L_96)
	.align		4
.L_96:
        /*008c*/ 	.word	index@(.nv.constant0._Z14updateW2KernelPdS_S_S_i)
        /*0090*/ 	.short	0x0380
        /*0092*/ 	.short	0x0024


	//----- nvinfo : EIATTR_SW_WAR
	.align		4
.L_97:
        /*0094*/ 	.byte	0x04, 0x36
        /*0096*/ 	.short	(.L_99 - .L_98)
.L_98:
        /*0098*/ 	.word	0x00000008
.L_99:


//--------------------- .nv.info._Z24backwardHiddenGradKernelPdS_S_S_i --------------------------
	.section	.nv.info._Z24backwardHiddenGradKernelPdS_S_S_i,"",@"SHT_CUDA_INFO"
	.sectionflags	@""
	.align	4


	//----- nvinfo : EIATTR_CUDA_API_VERSION
	.align		4
        /*0000*/ 	.byte	0x04, 0x37
        /*0002*/ 	.short	(.L_101 - .L_100)
.L_100:
        /*0004*/ 	.word	0x00000082


	//----- nvinfo : EIATTR_KPARAM_INFO
	.align		4
.L_101:
        /*0008*/ 	.byte	0x04, 0x17
        /*000a*/ 	.short	(.L_103 - .L_102)
.L_102:
        /*000c*/ 	.word	0x00000000
        /*0010*/ 	.short	0x0004
        /*0012*/ 	.short	0x0020
        /*0014*/ 	.byte	0x00, 0xf0, 0x11, 0x00


	//----- nvinfo : EIATTR_KPARAM_INFO
	.align		4
.L_103:
        /*0018*/ 	.byte	0x04, 0x17
        /*001a*/ 	.short	(.L_105 - .L_104)
.L_104:
        /*001c*/ 	.word	0x00000000
        /*0020*/ 	.short	0x0003
        /*0022*/ 	.short	0x0018
        /*0024*/ 	.byte	0x00, 0xf5, 0x21, 0x00


	//----- nvinfo : EIATTR_KPARAM_INFO
	.align		4
.L_105:
        /*0028*/ 	.byte	0x04, 0x17
        /*002a*/ 	.short	(.L_107 - .L_106)
.L_106:
        /*002c*/ 	.word	0x00000000
        /*0030*/ 	.short	0x0002
        /*0032*/ 	.short	0x0010
        /*0034*/ 	.byte	0x00, 0xf5, 0x21, 0x00


	//----- nvinfo : EIATTR_KPARAM_INFO
	.align		4
.L_107:
        /*0038*/ 	.byte	0x04, 0x17
        /*003a*/ 	.short	(.L_109 - .L_108)
.L_108:
        /*003c*/ 	.word	0x00000000
        /*0040*/ 	.short	0x0001
        /*0042*/ 	.short	0x0008
        /*0044*/ 	.byte	0x00, 0xf5, 0x21, 0x00


	//----- nvinfo : EIATTR_KPARAM_INFO
	.align		4
.L_109:
        /*0048*/ 	.byte	0x04, 0x17
        /*004a*/ 	.short	(.L_111 - .L_110)
.L_110:
        /*004c*/ 	.word	0x00000000
        /*0050*/ 	.short	0x0000
        /*0052*/ 	.short	0x0000
        /*0054*/ 	.byte	0x00, 0xf5, 0x21, 0x00


	//----- nvinfo : EIATTR_SPARSE_MMA_MASK
	.align		4
.L_111:
        /*0058*/ 	.byte	0x03, 0x50
        /*005a*/ 	.short	0x0000


	//----- nvinfo : EIATTR_MAXREG_COUNT
	.align		4
        /*005c*/ 	.byte	0x03, 0x1b
        /*005e*/ 	.short	0x00ff


	//----- nvinfo : EIATTR_NUM_BARRIERS
	.align		4
        /*0060*/ 	.byte	0x02, 0x4c
        /*0062*/ 	.byte	0x01
	.zero		1


	//----- nvinfo : EIATTR_MERCURY_ISA_VERSION
	.align		4
        /*0064*/ 	.byte	0x03, 0x5f
        /*0066*/ 	.short	0x0101


	//----- nvinfo : EIATTR_VRC_CTA_INIT_COUNT
	.align		4
        /*0068*/ 	.byte	0x02, 0x4a
	.zero		1
	.zero		1


	//----- nvinfo : EIATTR_EXIT_INSTR_OFFSETS
	.align		4
        /*006c*/ 	.byte	0x04, 0x1c
        /*006e*/ 	.short	(.L_113 - .L_112)


	//   ....[0]....
.L_112:
        /*0070*/ 	.word	0x000001b0


	//   ....[1]....
        /*0074*/ 	.word	0x000004f0


	//----- nvinfo : EIATTR_CRS_STACK_SIZE
	.align		4
.L_113:
        /*0078*/ 	.byte	0x04, 0x1e
        /*007a*/ 	.short	(.L_115 - .L_114)
.L_114:
        /*007c*/ 	.word	0x00000000


	//----- nvinfo : EIATTR_CBANK_PARAM_SIZE
	.align		4
.L_115:
        /*0080*/ 	.byte	0x03, 0x19
        /*0082*/ 	.short	0x0024


	//----- nvinfo : EIATTR_PARAM_CBANK
	.align		4
        /*0084*/ 	.byte	0x04, 0x0a
        /*0086*/ 	.short	(.L_117 - .L_116)
	.align		4
.L_116:
        /*0088*/ 	.word	index@(.nv.constant0._Z24backwardHiddenGradKernelPdS_S_S_i)
        /*008c*/ 	.short	0x0380
        /*008e*/ 	.short	0x0024


	//----- nvinfo : EIATTR_SW_WAR
	.align		4
.L_117:
        /*0090*/ 	.byte	0x04, 0x36
        /*0092*/ 	.short	(.L_119 - .L_118)
.L_118:
        /*0094*/ 	.word	0x00000008
.L_119:


//--------------------- .nv.info._Z24backwardOutputGradKernelPdS_S_ --------------------------
	.section	.nv.info._Z24backwardOutputGradKernelPdS_S_,"",@"SHT_CUDA_INFO"
	.sectionflags	@""
	.align	4


	//----- nvinfo : EIATTR_CUDA_API_VERSION
	.align		4
        /*0000*/ 	.byte	0x04, 0x37
        /*0002*/ 	.short	(.L_121 - .L_120)
.L_120:
        /*0004*/ 	.word	0x00000082


	//----- nvinfo : EIATTR_KPARAM_INFO
	.align		4
.L_121:
        /*0008*/ 	.byte	0x04, 0x17
        /*000a*/ 	.short	(.L_123 - .L_122)
.L_122:
        /*000c*/ 	.word	0x00000000
        /*0010*/ 	.short	0x0002
        /*0012*/ 	.short	0x0010
        /*0014*/ 	.byte	0x00, 0xf5, 0x21, 0x00


	//----- nvinfo : EIATTR_KPARAM_INFO
	.align		4
.L_123:
        /*0018*/ 	.byte	0x04, 0x17
        /*001a*/ 	.short	(.L_125 - .L_124)
.L_124:
        /*001c*/ 	.word	0x00000000
        /*0020*/ 	.short	0x0001
        /*0022*/ 	.short	0x0008
        /*0024*/ 	.byte	0x00, 0xf5, 0x21, 0x00


	//----- nvinfo : EIATTR_KPARAM_INFO
	.align		4
.L_125:
        /*0028*/ 	.byte	0x04, 0x17
        /*002a*/ 	.short	(.L_127 - .L_126)
.L_126:
        /*002c*/ 	.word	0x00000000
        /*0030*/ 	.short	0x0000
        /*0032*/ 	.short	0x0000
        /*0034*/ 	.byte	0x00, 0xf5, 0x21, 0x00


	//----- nvinfo : EIATTR_SPARSE_MMA_MASK
	.align		4
.L_127:
        /*0038*/ 	.byte	0x03, 0x50
        /*003a*/ 	.short	0x0000


	//----- nvinfo : EIATTR_MAXREG_COUNT
	.align		4
        /*003c*/ 	.byte	0x03, 0x1b
        /*003e*/ 	.short	0x00ff


	//----- nvinfo : EIATTR_MERCURY_ISA_VERSION
	.align		4
        /*0040*/ 	.byte	0x03, 0x5f
        /*0042*/ 	.short	0x0101


	//----- nvinfo : EIATTR_VRC_CTA_INIT_COUNT
	.align		4
        /*0044*/ 	.byte	0x02, 0x4a
	.zero		1
	.zero		1


	//----- nvinfo : EIATTR_EXIT_INSTR_OFFSETS
	.align		4
        /*0048*/ 	.byte	0x04, 0x1c
        /*004a*/ 	.short	(.L_129 - .L_128)


	//   ....[0]....
.L_128:
        /*004c*/ 	.word	0x00000030


	//   ....[1]....
        /*0050*/ 	.word	0x00000110


	//----- nvinfo : EIATTR_CBANK_PARAM_SIZE
	.align		4
.L_129:
        /*0054*/ 	.byte	0x03, 0x19
        /*0056*/ 	.short	0x0018


	//----- nvinfo : EIATTR_PARAM_CBANK
	.align		4
        /*0058*/ 	.byte	0x04, 0x0a
        /*005a*/ 	.short	(.L_131 - .L_130)
	.align		4
.L_130:
        /*005c*/ 	.word	index@(.nv.constant0._Z24backwardOutputGradKernelPdS_S_)
        /*0060*/ 	.short	0x0380
        /*0062*/ 	.short	0x0018


	//----- nvinfo : EIATTR_SW_WAR
	.align		4
.L_131:
        /*0064*/ 	.byte	0x04, 0x36
        /*0066*/ 	.short	(.L_133 - .L_132)
.L_132:
        /*0068*/ 	.word	0x00000008
.L_133:


//--------------------- .nv.info._Z19forwardOutputKernelPdS_S_S_i --------------------------
	.section	.nv.info._Z19forwardOutputKernelPdS_S_S_i,"",@"SHT_CUDA_INFO"
	.sectionflags	@""
	.align	4


	//----- nvinfo : EIATTR_CUDA_API_VERSION
	.align		4
        /*0000*/ 	.byte	0x04, 0x37
        /*0002*/ 	.short	(.L_135 - .L_134)
.L_134:
        /*0004*/ 	.word	0x00000082


	//----- nvinfo : EIATTR_KPARAM_INFO
	.align		4
.L_135:
        /*0008*/ 	.byte	0x04, 0x17
        /*000a*/ 	.short	(.L_137 - .L_136)
.L_136:
        /*000c*/ 	.word	0x00000000
        /*0010*/ 	.short	0x0004
        /*0012*/ 	.short	0x0020
        /*0014*/ 	.byte	0x00, 0xf0, 0x11, 0x00


	//----- nvinfo : EIATTR_KPARAM_INFO
	.align		4
.L_137:
        /*0018*/ 	.byte	0x04, 0x17
        /*001a*/ 	.short	(.L_139 - .L_138)
.L_138:
        /*001c*/ 	.word	0x00000000
        /*0020*/ 	.short	0x0003
        /*0022*/ 	.short	0x0018
        /*0024*/ 	.byte	0x00, 0xf5, 0x21, 0x00


	//----- nvinfo : EIATTR_KPARAM_INFO
	.align		4
.L_139:
        /*0028*/ 	.byte	0x04, 0x17
        /*002a*/ 	.short	(.L_141 - .L_140)
.L_140:
        /*002c*/ 	.word	0x00000000
        /*0030*/ 	.short	0x0002
        /*0032*/ 	.short	0x0010
        /*0034*/ 	.byte	0x00, 0xf5, 0x21, 0x00


	//----- nvinfo : EIATTR_KPARAM_INFO
	.align		4
.L_141:
        /*0038*/ 	.byte	0x04, 0x17
        /*003a*/ 	.short	(.L_143 - .L_142)
.L_142:
        /*003c*/ 	.word	0x00000000
        /*0040*/ 	.short	0x0001
        /*0042*/ 	.short	0x0008
        /*0044*/ 	.byte	0x00, 0xf5, 0x21, 0x00


	//----- nvinfo : EIATTR_KPARAM_INFO
	.align		4
.L_143:
        /*0048*/ 	.byte	0x04, 0x17
        /*004a*/ 	.short	(.L_145 - .L_144)
.L_144:
        /*004c*/ 	.word	0x00000000
        /*0050*/ 	.short	0x0000
        /*0052*/ 	.short	0x0000
        /*0054*/ 	.byte	0x00, 0xf5, 0x21, 0x00


	//----- nvinfo : EIATTR_SPARSE_MMA_MASK
	.align		4
.L_145:
        /*0058*/ 	.byte	0x03, 0x50
        /*005a*/ 	.short	0x0000


	//----- nvinfo : EIATTR_MAXREG_COUNT
	.align		4
        /*005c*/ 	.byte	0x03, 0x1b
        /*005e*/ 	.short	0x00ff


	//----- nvinfo : EIATTR_NUM_BARRIERS
	.align		4
        /*0060*/ 	.byte	0x02, 0x4c
        /*0062*/ 	.byte	0x01
	.zero		1


	//----- nvinfo : EIATTR_MERCURY_ISA_VERSION
	.align		4
        /*0064*/ 	.byte	0x03, 0x5f
        /*0066*/ 	.short	0x0101


	//----- nvinfo : EIATTR_VRC_CTA_INIT_COUNT
	.align		4
        /*0068*/ 	.byte	0x02, 0x4a
	.zero		1
	.zero		1


	//----- nvinfo : EIATTR_EXIT_INSTR_OFFSETS
	.align		4
        /*006c*/ 	.byte	0x04, 0x1c
        /*006e*/ 	.short	(.L_147 - .L_146)


	//   ....[0]....
.L_146:
        /*0070*/ 	.word	0x000001a0


	//   ....[1]....
        /*0074*/ 	.word	0x00000ad0


	//----- nvinfo : EIATTR_CRS_STACK_SIZE
	.align		4
.L_147:
        /*0078*/ 	.byte	0x04, 0x1e
        /*007a*/ 	.short	(.L_149 - .L_148)
.L_148:
        /*007c*/ 	.word	0x00000000


	//----- nvinfo : EIATTR_CBANK_PARAM_SIZE
	.align		4
.L_149:
        /*0080*/ 	.byte	0x03, 0x19
        /*0082*/ 	.short	0x0024


	//----- nvinfo : EIATTR_PARAM_CBANK
	.align		4
        /*0084*/ 	.byte	0x04, 0x0a
        /*0086*/ 	.short	(.L_151 - .L_150)
	.align		4
.L_150:
        /*0088*/ 	.word	index@(.nv.constant0._Z19forwardOutputKernelPdS_S_S_i)
        /*008c*/ 	.short	0x0380
        /*008e*/ 	.short	0x0024


	//----- nvinfo : EIATTR_SW_WAR
	.align		4
.L_151:
        /*0090*/ 	.byte	0x04, 0x36
        /*0092*/ 	.short	(.L_153 - .L_152)
.L_152:
        /*0094*/ 	.word	0x00000008
.L_153:


//--------------------- .nv.info._Z19forwardHiddenKernelPdS_S_S_i --------------------------
	.section	.nv.info._Z19forwardHiddenKernelPdS_S_S_i,"",@"SHT_CUDA_INFO"
	.sectionflags	@""
	.align	4


	//----- nvinfo : EIATTR_CUDA_API_VERSION
	.align		4
        /*0000*/ 	.byte	0x04, 0x37
        /*0002*/ 	.short	(.L_155 - .L_154)
.L_154:
        /*0004*/ 	.word	0x00000082


	//----- nvinfo : EIATTR_KPARAM_INFO
	.align		4
.L_155:
        /*0008*/ 	.byte	0x04, 0x17
        /*000a*/ 	.short	(.L_157 - .L_156)
.L_156:
        /*000c*/ 	.word	0x00000000
        /*0010*/ 	.short	0x0004
        /*0012*/ 	.short	0x0020
        /*0014*/ 	.byte	0x00, 0xf0, 0x11, 0x00


	//----- nvinfo : EIATTR_KPARAM_INFO
	.align		4
.L_157:
        /*0018*/ 	.byte	0x04, 0x17
        /*001a*/ 	.short	(.L_159 - .L_158)
.L_158:
        /*001c*/ 	.word	0x00000000
        /*0020*/ 	.short	0x0003
        /*0022*/ 	.short	0x0018
        /*0024*/ 	.byte	0x00, 0xf5, 0x21, 0x00


	//----- nvinfo : EIATTR_KPARAM_INFO
	.align		4
.L_159:
        /*0028*/ 	.byte	0x04, 0x17
        /*002a*/ 	.short	(.L_161 - .L_160)
.L_160:
        /*002c*/ 	.word	0x00000000
        /*0030*/ 	.short	0x0002
        /*0032*/ 	.short	0x0010
        /*0034*/ 	.byte	0x00, 0xf5, 0x21, 0x00


	//----- nvinfo : EIATTR_KPARAM_INFO
	.align		4
.L_161:
        /*0038*/ 	.byte	0x04, 0x17
        /*003a*/ 	.short	(.L_163 - .L_162)
.L_162:
        /*003c*/ 	.word	0x00000000
        /*0040*/ 	.short	0x0001
        /*0042*/ 	.short	0x0008
        /*0044*/ 	.byte	0x00, 0xf5, 0x21, 0x00


	//----- nvinfo : EIATTR_KPARAM_INFO
	.align		4
.L_163:
        /*0048*/ 	.byte	0x04, 0x17
        /*004a*/ 	.short	(.L_165 - .L_164)
.L_164:
        /*004c*/ 	.word	0x00000000
        /*0050*/ 	.short	0x0000
        /*0052*/ 	.short	0x0000
        /*0054*/ 	.byte	0x00, 0xf5, 0x21, 0x00


	//----- nvinfo : EIATTR_SPARSE_MMA_MASK
	.align		4
.L_165:
        /*0058*/ 	.byte	0x03, 0x50
        /*005a*/ 	.short	0x0000


	//----- nvinfo : EIATTR_MAXREG_COUNT
	.align		4
        /*005c*/ 	.byte	0x03, 0x1b
        /*005e*/ 	.short	0x00ff


	//----- nvinfo : EIATTR_NUM_BARRIERS
	.align		4
        /*0060*/ 	.byte	0x02, 0x4c
        /*0062*/ 	.byte	0x01
	.zero		1


	//----- nvinfo : EIATTR_MERCURY_ISA_VERSION
	.align		4
        /*0064*/ 	.byte	0x03, 0x5f
        /*0066*/ 	.short	0x0101


	//----- nvinfo : EIATTR_VRC_CTA_INIT_COUNT
	.align		4
        /*0068*/ 	.byte	0x02, 0x4a
	.zero		1
	.zero		1


	//----- nvinfo : EIATTR_EXIT_INSTR_OFFSETS
	.align		4
        /*006c*/ 	.byte	0x04, 0x1c
        /*006e*/ 	.short	(.L_167 - .L_166)


	//   ....[0]....
.L_166:
        /*0070*/ 	.word	0x000001a0


	//   ....[1]....
        /*0074*/ 	.word	0x00000b50


	//----- nvinfo : EIATTR_CRS_STACK_SIZE
	.align		4
.L_167:
        /*0078*/ 	.byte	0x04, 0x1e
        /*007a*/ 	.short	(.L_169 - .L_168)
.L_168:
        /*007c*/ 	.word	0x00000000


	//----- nvinfo : EIATTR_CBANK_PARAM_SIZE
	.align		4
.L_169:
        /*0080*/ 	.byte	0x03, 0x19
        /*0082*/ 	.short	0x0024


	//----- nvinfo : EIATTR_PARAM_CBANK
	.align		4
        /*0084*/ 	.byte	0x04, 0x0a
        /*0086*/ 	.short	(.L_171 - .L_170)
	.align		4
.L_170:
        /*0088*/ 	.word	index@(.nv.constant0._Z19forwardHiddenKernelPdS_S_S_i)
        /*008c*/ 	.short	0x0380
        /*008e*/ 	.short	0x0024


	//----- nvinfo : EIATTR_SW_WAR
	.align		4
.L_171:
        /*0090*/ 	.byte	0x04, 0x36
        /*0092*/ 	.short	(.L_173 - .L_172)
.L_172:
        /*0094*/ 	.word	0x00000008
.L_173:


//--------------------- .nv.callgraph             --------------------------
	.section	.nv.callgraph,"",@"SHT_CUDA_CALLGRAPH"
	.align	4
	.sectionentsize	8
	.align		4
        /*0000*/ 	.word	0x00000000
	.align		4
        /*0004*/ 	.word	0xffffffff
	.align		4
        /*0008*/ 	.word	0x00000000
	.align		4
        /*000c*/ 	.word	0xfffffffe
	.align		4
        /*0010*/ 	.word	0x00000000
	.align		4
        /*0014*/ 	.word	0xfffffffd
	.align		4
        /*0018*/ 	.word	0x00000000
	.align		4
        /*001c*/ 	.word	0xfffffffc


//--------------------- .text._Z13softmaxKernelPdii --------------------------
	.section	.text._Z13softmaxKernelPdii,"ax",@progbits
	.align	128
        .global         _Z13softmaxKernelPdii
        .type           _Z13softmaxKernelPdii,@function
        .size           _Z13softmaxKernelPdii,(.L_x_77 - _Z13softmaxKernelPdii)
        .other          _Z13softmaxKernelPdii,@"STO_CUDA_ENTRY STV_DEFAULT"
_Z13softmaxKernelPdii:
.text._Z13softmaxKernelPdii:
[----:B------:R-:W-:Y:S08]  /*0000*/  LDC R1, c[0x0][0x37c] ;  /* 0x0000df00ff017b82 */ /* 0x000ff00000000800 */
[----:B------:R-:W0:Y:S08]  /*0010*/  S2UR UR4, SR_CTAID.Y ;  /* 0x00000000000479c3 */ /* 0x000e300000002600 */
[----:B------:R-:W0:Y:S02]  /*0020*/  LDC R0, c[0x0][0x388] ;  /* 0x0000e200ff007b82 */ /* 0x000e240000000800 */
[----:B0-----:R-:W-:-:S13]  /*0030*/  ISETP.LE.AND P0, PT, R0, UR4, PT ;  /* 0x0000000400007c0c */ /* 0x001fda000bf03270 */
[----:B------:R-:W-:Y:S05]  /*0040*/  @P0 EXIT ;  /* 0x000000000000094d */ /* 0x000fea0003800000 */
[----:B------:R-:W0:Y:S01]  /*0050*/  LDCU UR5, c[0x0][0x38c] ;  /* 0x00007180ff0577ac */ /* 0x000e220008000800 */
[----:B------:R-:W-:Y:S01]  /*0060*/  CS2R R20, SRZ ;  /* 0x0000000000147805 */ /* 0x000fe2000001ff00 */
[----:B------:R-:W1:Y:S01]  /*0070*/  LDCU.64 UR6, c[0x0][0x358] ;  /* 0x00006b00ff0677ac */ /* 0x000e620008000a00 */
[----:B0-----:R-:W-:-:S05]  /*0080*/  IMAD.U32 R0, RZ, RZ, UR5 ;  /* 0x00000005ff007e24 */ /* 0x001fca000f8e00ff */
[----:B------:R-:W-:-:S13]  /*0090*/  ISETP.GE.AND P0, PT, R0, 0x1, PT ;  /* 0x000000010000780c */ /* 0x000fda0003f06270 */
[----:B-1----:R-:W-:Y:S05]  /*00a0*/  @!P0 BRA `(.L_x_0) ;  /* 0x0000000800e08947 */ /* 0x002fea0003800000 */
[C---:B------:R-:W-:Y:S01]  /*00b0*/  ISETP.NE.AND P0, PT, R0.reuse, 0x1, PT ;  /* 0x000000010000780c */ /* 0x040fe20003f05270 */
[----:B------:R-:W-:Y:S01]  /*00c0*/  IMAD R23, R0, UR4, RZ ;  /* 0x0000000400177c24 */ /* 0x000fe2000f8e02ff */
[----:B------:R-:W-:Y:S01]  /*00d0*/  CS2R R20, SRZ ;  /* 0x0000000000147805 */ /* 0x000fe2000001ff00 */
[----:B------:R-:W-:-:S10]  /*00e0*/  IMAD.MOV.U32 R22, RZ, RZ, RZ ;  /* 0x000000ffff167224 */ /* 0x000fd400078e00ff */
[----:B------:R-:W-:Y:S05]  /*00f0*/  @!P0 BRA `(.L_x_1) ;  /* 0x0000000400b88947 */ /* 0x000fea0003800000 */
[----:B------:R-:W0:Y:S01]  /*0100*/  LDC.64 R2, c[0x0][0x380] ;  /* 0x0000e000ff027b82 */ /* 0x000e220000000a00 */
[----:B------:R-:W-:Y:S02]  /*0110*/  LOP3.LUT R22, R0, 0x7ffffffe, RZ, 0xc0, !PT ;  /* 0x7ffffffe00167812 */ /* 0x000fe400078ec0ff */
[----:B------:R-:W-:-:S03]  /*0120*/  CS2R R20, SRZ ;  /* 0x0000000000147805 */ /* 0x000fc6000001ff00 */
[----:B------:R-:W-:Y:S02]  /*0130*/  IMAD.MOV R0, RZ, RZ, -R22 ;  /* 0x000000ffff007224 */ /* 0x000fe400078e0a16 */
[----:B0-----:R-:W-:-:S03]  /*0140*/  IMAD.WIDE.U32 R2, R23, 0x8, R2 ;  /* 0x0000000817027825 */ /* 0x001fc600078e0002 */
[----:B------:R-:W-:-:S05]  /*0150*/  IADD3 R6, P0, PT, R2, 0x8, RZ ;  /* 0x0000000802067810 */ /* 0x000fca0007f1e0ff */
[----:B------:R-:W-:-:S08]  /*0160*/  IMAD.X R7, RZ, RZ, R3, P0 ;  /* 0x000000ffff077224 */ /* 0x000fd000000e0603 */
.L_x_4:
[----:B0-----:R-:W-:Y:S02]  /*0170*/  IMAD.MOV.U32 R2, RZ, RZ, R6 ;  /* 0x000000ffff027224 */ /* 0x001fe400078e0006 */
[----:B------:R-:W-:-:S05]  /*0180*/  IMAD.MOV.U32 R3, RZ, RZ, R7 ;  /* 0x000000ffff037224 */ /* 0x000fca00078e0007 */
[----:B------:R-:W2:Y:S04]  /*0190*/  LDG.E.64 R4, desc[UR6][R2.64+-0x8] ;  /* 0xfffff80602047981 */ /* 0x000ea8000c1e1b00 */
[----:B------:R-:W3:Y:S01]  /*01a0*/  LDG.E.64 R6, desc[UR6][R2.64] ;  /* 0x0000000602067981 */ /* 0x000ee2000c1e1b00 */
[----:B------:R-:W-:Y:S02]  /*01b0*/  HFMA2 R11, -RZ, RZ, 1.9912109375, 0.00128841400146484375 ;  /* 0x3ff71547ff0b7431 */ /* 0x000fe400000001ff */
[----:B------:R-:W-:Y:S01]  /*01c0*/  IMAD.MOV.U32 R10, RZ, RZ, 0x652b82fe ;  /* 0x652b82feff0a7424 */ /* 0x000fe200078e00ff */
[----:B------:R-:W-:Y:S01]  /*01d0*/  UMOV UR8, 0xfefa39ef ;  /* 0xfefa39ef00087882 */ /* 0x000fe20000000000 */
[----:B------:R-:W-:Y:S01]  /*01e0*/  UMOV UR9, 0x3fe62e42 ;  /* 0x3fe62e4200097882 */ /* 0x000fe20000000000 */
[----:B------:R-:W-:Y:S01]  /*01f0*/  UMOV UR10, 0x3b39803f ;  /* 0x3b39803f000a7882 */ /* 0x000fe20000000000 */
[----:B------:R-:W-:Y:S01]  /*0200*/  UMOV UR11, 0x3c7abc9e ;  /* 0x3c7abc9e000b7882 */ /* 0x000fe20000000000 */
[----:B------:R-:W-:Y:S01]  /*0210*/  UMOV UR12, 0x69ce2bdf ;  /* 0x69ce2bdf000c7882 */ /* 0x000fe20000000000 */
[----:B------:R-:W-:Y:S01]  /*0220*/  UMOV UR13, 0x3e5ade15 ;  /* 0x3e5ade15000d7882 */ /* 0x000fe20000000000 */
[-C--:B--2---:R-:W-:Y:S01]  /*0230*/  DFMA R8, R4, R10.reuse, 6.75539944105574400000e+15 ;  /* 0x433800000408742b */ /* 0x084fe2000000000a */
[----:B------:R-:W-:Y:S01]  /*0240*/  FSETP.GEU.AND P0, PT, |R5|, 4.1917929649353027344, PT ;  /* 0x4086232b0500780b */ /* 0x000fe20003f0e200 */
[----:B---3--:R-:W-:-:S06]  /*0250*/  DFMA R10, R6, R10, 6.75539944105574400000e+15 ;  /* 0x43380000060a742b */ /* 0x008fcc000000000a */
[----:B------:R-:W-:Y:S02]  /*0260*/  DADD R14, R8, -6.75539944105574400000e+15 ;  /* 0xc3380000080e7429 */ /* 0x000fe40000000000 */
[----:B------:R-:W-:-:S06]  /*0270*/  DADD R18, R10, -6.75539944105574400000e+15 ;  /* 0xc33800000a127429 */ /* 0x000fcc0000000000 */
[----:B------:R-:W-:Y:S02]  /*0280*/  DFMA R12, R14, -UR8, R4 ;  /* 0x800000080e0c7c2b */ /* 0x000fe40008000004 */
[----:B------:R-:W-:Y:S01]  /*0290*/  DFMA R24, R18, -UR8, R6 ;  /* 0x8000000812187c2b */ /* 0x000fe20008000006 */
[----:B------:R-:W-:Y:S01]  /*02a0*/  UMOV UR8, 0x62401315 ;  /* 0x6240131500087882 */ /* 0x000fe20000000000 */
[----:B------:R-:W-:-:S04]  /*02b0*/  UMOV UR9, 0x3ec71dee ;  /* 0x3ec71dee00097882 */ /* 0x000fc80000000000 */
[----:B------:R-:W-:Y:S01]  /*02c0*/  DFMA R14, R14, -UR10, R12 ;  /* 0x8000000a0e0e7c2b */ /* 0x000fe2000800000c */
[----:B------:R-:W-:Y:S02]  /*02d0*/  IMAD.MOV.U32 R12, RZ, RZ, -0x35dec16 ;  /* 0xfca213eaff0c7424 */ /* 0x000fe400078e00ff */
[----:B------:R-:W-:Y:S01]  /*02e0*/  IMAD.MOV.U32 R13, RZ, RZ, 0x3e928af3 ;  /* 0x3e928af3ff0d7424 */ /* 0x000fe200078e00ff */
[----:B------:R-:W-:Y:S01]  /*02f0*/  DFMA R18, R18, -UR10, R24 ;  /* 0x8000000a12127c2b */ /* 0x000fe20008000018 */
[----:B------:R-:W-:Y:S01]  /*0300*/  UMOV UR10, 0x7c89eb71 ;  /* 0x7c89eb71000a7882 */ /* 0x000fe20000000000 */
[----:B------:R-:W-:-:S03]  /*0310*/  UMOV UR11, 0x3efa0199 ;  /* 0x3efa0199000b7882 */ /* 0x000fc60000000000 */
[----:B------:R-:W-:-:S03]  /*0320*/  DFMA R16, R14, UR12, R12 ;  /* 0x0000000c0e107c2b */ /* 0x000fc6000800000c */
[----:B------:R-:W-:Y:S01]  /*0330*/  DFMA R12, R18, UR12, R12 ;  /* 0x0000000c120c7c2b */ /* 0x000fe2000800000c */
[----:B------:R-:W-:Y:S01]  /*0340*/  UMOV UR12, 0x14761f65 ;  /* 0x14761f65000c7882 */ /* 0x000fe20000000000 */
[----:B------:R-:W-:-:S03]  /*0350*/  UMOV UR13, 0x3f2a01a0 ;  /* 0x3f2a01a0000d7882 */ /* 0x000fc60000000000 */
[----:B------:R-:W-:-:S03]  /*0360*/  DFMA R16, R14, R16, UR8 ;  /* 0x000000080e107e2b */ /* 0x000fc60008000010 */
[----:B------:R-:W-:Y:S01]  /*0370*/  DFMA R12, R18, R12, UR8 ;  /* 0x00000008120c7e2b */ /* 0x000fe2000800000c */
        /* <DEDUP_REMOVED lines=19> */
[----:B------:R-:W-:-:S05]  /*04b0*/  DFMA R12, R18, R12, UR12 ;  /* 0x0000000c120c7e2b */ /* 0x000fca000800000c */
[----:B------:R-:W-:-:S03]  /*04c0*/  DFMA R16, R14, R16, UR8 ;  /* 0x000000080e107e2b */ /* 0x000fc60008000010 */
[----:B------:R-:W-:-:S05]  /*04d0*/  DFMA R12, R18, R12, UR8 ;  /* 0x00000008120c7e2b */ /* 0x000fca000800000c */
[----:B------:R-:W-:-:S03]  /*04e0*/  DFMA R16, R14, R16, UR10 ;  /* 0x0000000a0e107e2b */ /* 0x000fc60008000010 */
[----:B------:R-:W-:-:S05]  /*04f0*/  DFMA R12, R18, R12, UR10 ;  /* 0x0000000a120c7e2b */ /* 0x000fca000800000c */
[----:B------:R-:W-:-:S03]  /*0500*/  DFMA R16, R14, R16, 1 ;  /* 0x3ff000000e10742b */ /* 0x000fc60000000010 */
[----:B------:R-:W-:-:S05]  /*0510*/  DFMA R12, R18, R12, 1 ;  /* 0x3ff00000120c742b */ /* 0x000fca000000000c */
[----:B------:R-:W-:-:S10]  /*0520*/  DFMA R14, R14, R16, 1 ;  /* 0x3ff000000e0e742b */ /* 0x000fd40000000010 */
[----:B------:R-:W-:Y:S02]  /*0530*/  IMAD R17, R8, 0x100000, R15 ;  /* 0x0010000008117824 */ /* 0x000fe400078e020f */
[----:B------:R-:W-:Y:S01]  /*0540*/  IMAD.MOV.U32 R16, RZ, RZ, R14 ;  /* 0x000000ffff107224 */ /* 0x000fe200078e000e */
[----:B------:R-:W-:Y:S06]  /*0550*/  @!P0 BRA `(.L_x_2) ;  /* 0x0000000000348947 */ /* 0x000fec0003800000 */
[----:B------:R-:W-:Y:S01]  /*0560*/  FSETP.GEU.AND P1, PT, |R5|, 4.2275390625, PT ;  /* 0x408748000500780b */ /* 0x000fe20003f2e200 */
[C---:B------:R-:W-:Y:S02]  /*0570*/  DADD R16, R4.reuse, +INF ;  /* 0x7ff0000004107429 */ /* 0x040fe40000000000 */
[----:B------:R-:W-:-:S08]  /*0580*/  DSETP.GEU.AND P0, PT, R4, RZ, PT ;  /* 0x000000ff0400722a */ /* 0x000fd00003f0e000 */
[----:B------:R-:W-:Y:S02]  /*0590*/  FSEL R16, R16, RZ, P0 ;  /* 0x000000ff10107208 */ /* 0x000fe40000000000 */
[----:B------:R-:W-:Y:S01]  /*05a0*/  FSEL R17, R17, RZ, P0 ;  /* 0x000000ff11117208 */ /* 0x000fe20000000000 */
[----:B------:R-:W-:Y:S06]  /*05b0*/  @P1 BRA `(.L_x_2) ;  /* 0x00000000001c1947 */ /* 0x000fec0003800000 */
[----:B------:R-:W-:Y:S02]  /*05c0*/  LEA.HI R4, R8, R8, RZ, 0x1 ;  /* 0x0000000808047211 */ /* 0x000fe400078f08ff */
[----:B------:R-:W-:Y:S02]  /*05d0*/  MOV R16, RZ ;  /* 0x000000ff00107202 */ /* 0x000fe40000000f00 */
[----:B------:R-:W-:-:S05]  /*05e0*/  SHF.R.S32.HI R5, RZ, 0x1, R4 ;  /* 0x00000001ff057819 */ /* 0x000fca0000011404 */
[----:B------:R-:W-:Y:S02]  /*05f0*/  IMAD.IADD R8, R8, 0x1, -R5 ;  /* 0x0000000108087824 */ /* 0x000fe400078e0a05 */
[----:B------:R-:W-:-:S03]  /*0600*/  IMAD R15, R5, 0x100000, R15 ;  /* 0x00100000050f7824 */ /* 0x000fc600078e020f */
[----:B------:R-:W-:-:S06]  /*0610*/  LEA R17, R8, 0x3ff00000, 0x14 ;  /* 0x3ff0000008117811 */ /* 0x000fcc00078ea0ff */
[----:B------:R-:W-:-:S11]  /*0620*/  DMUL R16, R14, R16 ;  /* 0x000000100e107228 */ /* 0x000fd60000000000 */
.L_x_2:
[----:B------:R0:W-:Y:S01]  /*0630*/  STG.E.64 desc[UR6][R2.64+-0x8], R16 ;  /* 0xfffff81002007986 */ /* 0x0001e2000c101b06 */
[----:B------:R-:W-:Y:S01]  /*0640*/  FSETP.GEU.AND P1, PT, |R7|, 4.1917929649353027344, PT ;  /* 0x4086232b0700780b */ /* 0x000fe20003f2e200 */
[----:B------:R-:W-:Y:S01]  /*0650*/  DFMA R12, R18, R12, 1 ;  /* 0x3ff00000120c742b */ /* 0x000fe2000000000c */
[----:B------:R-:W-:Y:S01]  /*0660*/  VIADD R0, R0, 0x2 ;  /* 0x0000000200007836 */ /* 0x000fe20000000000 */
[----:B------:R-:W-:-:S04]  /*0670*/  DADD R20, R16, R20 ;  /* 0x0000000010147229 */ /* 0x000fc80000000014 */
[----:B------:R-:W-:-:S04]  /*0680*/  ISETP.NE.AND P0, PT, R0, RZ, PT ;  /* 0x000000ff0000720c */ /* 0x000fc80003f05270 */
[----:B------:R-:W-:Y:S02]  /*0690*/  IMAD R5, R10, 0x100000, R13 ;  /* 0x001000000a057824 */ /* 0x000fe400078e020d */
[----:B------:R-:W-:Y:S01]  /*06a0*/  IMAD.MOV.U32 R4, RZ, RZ, R12 ;  /* 0x000000ffff047224 */ /* 0x000fe200078e000c */
[----:B0-----:R-:W-:Y:S06]  /*06b0*/  @!P1 BRA `(.L_x_3) ;  /* 0x0000000000349947 */ /* 0x001fec0003800000 */
[----:B------:R-:W-:Y:S01]  /*06c0*/  FSETP.GEU.AND P2, PT, |R7|, 4.2275390625, PT ;  /* 0x408748000700780b */ /* 0x000fe20003f4e200 */
[C---:B------:R-:W-:Y:S02]  /*06d0*/  DADD R4, R6.reuse, +INF ;  /* 0x7ff0000006047429 */ /* 0x040fe40000000000 */
[----:B------:R-:W-:-:S08]  /*06e0*/  DSETP.GEU.AND P1, PT, R6, RZ, PT ;  /* 0x000000ff0600722a */ /* 0x000fd00003f2e000 */
[----:B------:R-:W-:Y:S02]  /*06f0*/  FSEL R4, R4, RZ, P1 ;  /* 0x000000ff04047208 */ /* 0x000fe40000800000 */
[----:B------:R-:W-:Y:S01]  /*0700*/  FSEL R5, R5, RZ, P1 ;  /* 0x000000ff05057208 */ /* 0x000fe20000800000 */
[----:B------:R-:W-:Y:S06]  /*0710*/  @P2 BRA `(.L_x_3) ;  /* 0x00000000001c2947 */ /* 0x000fec0003800000 */
[----:B------:R-:W-:-:S04]  /*0720*/  LEA.HI R4, R10, R10, RZ, 0x1 ;  /* 0x0000000a0a047211 */ /* 0x000fc800078f08ff */
[----:B------:R-:W-:-:S05]  /*0730*/  SHF.R.S32.HI R5, RZ, 0x1, R4 ;  /* 0x00000001ff057819 */ /* 0x000fca0000011404 */
[----:B------:R-:W-:Y:S02]  /*0740*/  IMAD.IADD R4, R10, 0x1, -R5 ;  /* 0x000000010a047824 */ /* 0x000fe400078e0a05 */
[----:B------:R-:W-:-:S03]  /*0750*/  IMAD R13, R5, 0x100000, R13 ;  /* 0x00100000050d7824 */ /* 0x000fc600078e020d */
[----:B------:R-:W-:Y:S01]  /*0760*/  LEA R5, R4, 0x3ff00000, 0x14 ;  /* 0x3ff0000004057811 */ /* 0x000fe200078ea0ff */
[----:B------:R-:W-:-:S06]  /*0770*/  IMAD.MOV.U32 R4, RZ, RZ, RZ ;  /* 0x000000ffff047224 */ /* 0x000fcc00078e00ff */
[----:B------:R-:W-:-:S11]  /*0780*/  DMUL R4, R12, R4 ;  /* 0x000000040c047228 */ /* 0x000fd60000000000 */
.L_x_3:
[----:B------:R0:W-:Y:S01]  /*0790*/  STG.E.64 desc[UR6][R2.64], R4 ;  /* 0x0000000402007986 */ /* 0x0001e2000c101b06 */
[----:B------:R-:W-:Y:S01]  /*07a0*/  IADD3 R6, P1, PT, R2, 0x10, RZ ;  /* 0x0000001002067810 */ /* 0x000fe20007f3e0ff */
[----:B------:R-:W-:-:S03]  /*07b0*/  DADD R20, R20, R4 ;  /* 0x0000000014147229 */ /* 0x000fc60000000004 */
[----:B------:R-:W-:Y:S01]  /*07c0*/  IADD3.X R7, PT, PT, RZ, R3, RZ, P1, !PT ;  /* 0x00000003ff077210 */ /* 0x000fe20000ffe4ff */
[----:B------:R-:W-:Y:S08]  /*07d0*/  @P0 BRA `(.L_x_4) ;  /* 0xfffffff800640947 */ /* 0x000ff0000383ffff */
.L_x_1:
[----:B------:R-:W0:Y:S02]  /*07e0*/  LDC R0, c[0x0][0x38c] ;  /* 0x0000e300ff007b82 */ /* 0x000e240000000800 */
[----:B0-----:R-:W-:-:S04]  /*07f0*/  LOP3.LUT R2, R0, 0x1, RZ, 0xc0, !PT ;  /* 0x0000000100027812 */ /* 0x001fc800078ec0ff */
[----:B------:R-:W-:-:S13]  /*0800*/  ISETP.NE.U32.AND P0, PT, R2, 0x1, PT ;  /* 0x000000010200780c */ /* 0x000fda0003f05070 */
[----:B------:R-:W-:Y:S05]  /*0810*/  @P0 BRA `(.L_x_0) ;  /* 0x0000000400040947 */ /* 0x000fea0003800000 */
[----:B------:R-:W0:Y:S01]  /*0820*/  LDC.64 R2, c[0x0][0x380] ;  /* 0x0000e000ff027b82 */ /* 0x000e220000000a00 */
[----:B------:R-:W-:-:S04]  /*0830*/  IMAD.IADD R23, R23, 0x1, R22 ;  /* 0x0000000117177824 */ /* 0x000fc800078e0216 */
[----:B0-----:R-:W-:-:S05]  /*0840*/  IMAD.WIDE.U32 R2, R23, 0x8, R2 ;  /* 0x0000000817027825 */ /* 0x001fca00078e0002 */
[----:B------:R-:W2:Y:S01]  /*0850*/  LDG.E.64 R4, desc[UR6][R2.64] ;  /* 0x0000000602047981 */ /* 0x000ea2000c1e1b00 */
[----:B------:R-:W-:Y:S01]  /*0860*/  IMAD.MOV.U32 R6, RZ, RZ, 0x652b82fe ;  /* 0x652b82feff067424 */ /* 0x000fe200078e00ff */
[----:B------:R-:W-:Y:S01]  /*0870*/  UMOV UR8, 0xfefa39ef ;  /* 0xfefa39ef00087882 */ /* 0x000fe20000000000 */
[----:B------:R-:W-:Y:S01]  /*0880*/  IMAD.MOV.U32 R7, RZ, RZ, 0x3ff71547 ;  /* 0x3ff71547ff077424 */ /* 0x000fe200078e00ff */
[----:B------:R-:W-:-:S05]  /*0890*/  UMOV UR9, 0x3fe62e42 ;  /* 0x3fe62e4200097882 */ /* 0x000fca0000000000 */
[----:B--2---:R-:W-:Y:S01]  /*08a0*/  DFMA R6, R4, R6, 6.75539944105574400000e+15 ;  /* 0x433800000406742b */ /* 0x004fe20000000006 */
[----:B------:R-:W-:-:S07]  /*08b0*/  FSETP.GEU.AND P0, PT, |R5|, 4.1917929649353027344, PT ;  /* 0x4086232b0500780b */ /* 0x000fce0003f0e200 */
[----:B------:R-:W-:-:S08]  /*08c0*/  DADD R8, R6, -6.75539944105574400000e+15 ;  /* 0xc338000006087429 */ /* 0x000fd00000000000 */
[----:B------:R-:W-:Y:S01]  /*08d0*/  DFMA R10, R8, -UR8, R4 ;  /* 0x80000008080a7c2b */ /* 0x000fe20008000004 */
[----:B------:R-:W-:Y:S01]  /*08e0*/  UMOV UR8, 0x3b39803f ;  /* 0x3b39803f00087882 */ /* 0x000fe20000000000 */
[----:B------:R-:W-:-:S06]  /*08f0*/  UMOV UR9, 0x3c7abc9e ;  /* 0x3c7abc9e00097882 */ /* 0x000fcc0000000000 */
[----:B------:R-:W-:Y:S01]  /*0900*/  DFMA R8, R8, -UR8, R10 ;  /* 0x8000000808087c2b */ /* 0x000fe2000800000a */
[----:B------:R-:W-:Y:S01]  /*0910*/  UMOV UR8, 0x69ce2bdf ;  /* 0x69ce2bdf00087882 */ /* 0x000fe20000000000 */
[----:B------:R-:W-:Y:S01]  /*0920*/  IMAD.MOV.U32 R10, RZ, RZ, -0x35dec16 ;  /* 0xfca213eaff0a7424 */ /* 0x000fe200078e00ff */
[----:B------:R-:W-:Y:S01]  /*0930*/  UMOV UR9, 0x3e5ade15 ;  /* 0x3e5ade1500097882 */ /* 0x000fe20000000000 */
[----:B------:R-:W-:-:S06]  /*0940*/  IMAD.MOV.U32 R11, RZ, RZ, 0x3e928af3 ;  /* 0x3e928af3ff0b7424 */ /* 0x000fcc00078e00ff */
[----:B------:R-:W-:Y:S01]  /*0950*/  DFMA R10, R8, UR8, R10 ;  /* 0x00000008080a7c2b */ /* 0x000fe2000800000a */
[----:B------:R-:W-:Y:S01]  /*0960*/  UMOV UR8, 0x62401315 ;  /* 0x6240131500087882 */ /* 0x000fe20000000000 */
[----:B------:R-:W-:-:S06]  /*0970*/  UMOV UR9, 0x3ec71dee ;  /* 0x3ec71dee00097882 */ /* 0x000fcc0000000000 */
[----:B------:R-:W-:Y:S01]  /*0980*/  DFMA R10, R8, R10, UR8 ;  /* 0x00000008080a7e2b */ /* 0x000fe2000800000a */
        /* <DEDUP_REMOVED lines=20> */
[----:B------:R-:W-:-:S08]  /*0ad0*/  DFMA R10, R8, R10, UR8 ;  /* 0x00000008080a7e2b */ /* 0x000fd0000800000a */
[----:B------:R-:W-:-:S08]  /*0ae0*/  DFMA R10, R8, R10, 1 ;  /* 0x3ff00000080a742b */ /* 0x000fd0000000000a */
[----:B------:R-:W-:-:S10]  /*0af0*/  DFMA R10, R8, R10, 1 ;  /* 0x3ff00000080a742b */ /* 0x000fd4000000000a */
[----:B------:R-:W-:Y:S01]  /*0b00*/  IMAD R9, R6, 0x100000, R11 ;  /* 0x0010000006097824 */ /* 0x000fe200078e020b */
[----:B------:R-:W-:Y:S01]  /*0b10*/  MOV R8, R10 ;  /* 0x0000000a00087202 */ /* 0x000fe20000000f00 */
[----:B------:R-:W-:Y:S06]  /*0b20*/  @!P0 BRA `(.L_x_5) ;  /* 0x0000000000388947 */ /* 0x000fec0003800000 */
[----:B------:R-:W-:Y:S01]  /*0b30*/  FSETP.GEU.AND P1, PT, |R5|, 4.2275390625, PT ;  /* 0x408748000500780b */ /* 0x000fe20003f2e200 */
[C---:B------:R-:W-:Y:S02]  /*0b40*/  DADD R8, R4.reuse, +INF ;  /* 0x7ff0000004087429 */ /* 0x040fe40000000000 */
[----:B------:R-:W-:-:S08]  /*0b50*/  DSETP.GEU.AND P0, PT, R4, RZ, PT ;  /* 0x000000ff0400722a */ /* 0x000fd00003f0e000 */
[----:B------:R-:W-:Y:S02]  /*0b60*/  FSEL R8, R8, RZ, P0 ;  /* 0x000000ff08087208 */ /* 0x000fe40000000000 */
[----:B------:R-:W-:Y:S01]  /*0b70*/  FSEL R9, R9, RZ, P0 ;  /* 0x000000ff09097208 */ /* 0x000fe20000000000 */
[----:B------:R-:W-:Y:S06]  /*0b80*/  @P1 BRA `(.L_x_5) ;  /* 0x0000000000201947 */ /* 0x000fec0003800000 */
[----:B------:R-:W-:Y:S01]  /*0b90*/  LEA.HI R4, R6, R6, RZ, 0x1 ;  /* 0x0000000606047211 */ /* 0x000fe200078f08ff */
[----:B------:R-:W-:-:S03]  /*0ba0*/  IMAD.MOV.U32 R8, RZ, RZ, R10 ;  /* 0x000000ffff087224 */ /* 0x000fc600078e000a */
[----:B------:R-:W-:-:S05]  /*0bb0*/  SHF.R.S32.HI R9, RZ, 0x1, R4 ;  /* 0x00000001ff097819 */ /* 0x000fca0000011404 */
[----:B------:R-:W-:Y:S02]  /*0bc0*/  IMAD.IADD R4, R6, 0x1, -R9 ;  /* 0x0000000106047824 */ /* 0x000fe400078e0a09 */
[----:B------:R-:W-:-:S03]  /*0bd0*/  IMAD R9, R9, 0x100000, R11 ;  /* 0x0010000009097824 */ /* 0x000fc600078e020b */
[----:B------:R-:W-:Y:S01]  /*0be0*/  LEA R5, R4, 0x3ff00000, 0x14 ;  /* 0x3ff0000004057811 */ /* 0x000fe200078ea0ff */
[----:B------:R-:W-:-:S06]  /*0bf0*/  IMAD.MOV.U32 R4, RZ, RZ, RZ ;  /* 0x000000ffff047224 */ /* 0x000fcc00078e00ff */
[----:B------:R-:W-:-:S11]  /*0c00*/  DMUL R8, R8, R4 ;  /* 0x0000000408087228 */ /* 0x000fd60000000000 */
.L_x_5:
[----:B------:R0:W-:Y:S01]  /*0c10*/  STG.E.64 desc[UR6][R2.64], R8 ;  /* 0x0000000802007986 */ /* 0x0001e2000c101b06 */
[----:B------:R-:W-:-:S11]  /*0c20*/  DADD R20, R20, R8 ;  /* 0x0000000014147229 */ /* 0x000fd60000000008 */
.L_x_0:
[----:B------:R-:W-:-:S13]  /*0c30*/  ISETP.GE.AND P0, PT, R0, 0x1, PT ;  /* 0x000000010000780c */ /* 0x000fda0003f06270 */
[----:B------:R-:W-:Y:S05]  /*0c40*/  @!P0 EXIT ;  /* 0x000000000000894d */ /* 0x000fea0003800000 */
[C---:B------:R-:W-:Y:S01]  /*0c50*/  ISETP.GE.U32.AND P0, PT, R0.reuse, 0x10, PT ;  /* 0x000000100000780c */ /* 0x040fe20003f06070 */
[C---:B0-----:R-:W-:Y:S01]  /*0c60*/  IMAD R2, R0.reuse, UR4, RZ ;  /* 0x0000000400027c24 */ /* 0x041fe2000f8e02ff */
[----:B------:R-:W-:Y:S01]  /*0c70*/  LOP3.LUT R18, R0, 0xf, RZ, 0xc0, !PT ;  /* 0x0000000f00127812 */ /* 0x000fe200078ec0ff */
[----:B------:R-:W-:-:S10]  /*0c80*/  IMAD.MOV.U32 R3, RZ, RZ, RZ ;  /* 0x000000ffff037224 */ /* 0x000fd400078e00ff */
[----:B------:R-:W-:Y:S05]  /*0c90*/  @!P0 BRA `(.L_x_6) ;  /* 0x0000001400748947 */ /* 0x000fea0003800000 */
[----:B------:R-:W0:Y:S01]  /*0ca0*/  LDC.64 R4, c[0x0][0x380] ;  /* 0x0000e000ff047b82 */ /* 0x000e220000000a00 */
[----:B------:R-:W-:-:S05]  /*0cb0*/  LOP3.LUT R3, R0, 0x7ffffff0, RZ, 0xc0, !PT ;  /* 0x7ffffff000037812 */ /* 0x000fca00078ec0ff */
[----:B------:R-:W-:Y:S02]  /*0cc0*/  IMAD.MOV R19, RZ, RZ, -R3 ;  /* 0x000000ffff137224 */ /* 0x000fe400078e0a03 */
[----:B0-----:R-:W-:-:S03]  /*0cd0*/  IMAD.WIDE.U32 R4, R2, 0x8, R4 ;  /* 0x0000000802047825 */ /* 0x001fc600078e0004 */
[----:B------:R-:W-:-:S04]  /*0ce0*/  IADD3 R4, P0, PT, R4, 0x40, RZ ;  /* 0x0000004004047810 */ /* 0x000fc80007f1e0ff */
[----:B------:R-:W-:-:S09]  /*0cf0*/  IADD3.X R5, PT, PT, RZ, R5, RZ, P0, !PT ;  /* 0x00000005ff057210 */ /* 0x000fd200007fe4ff */
.L_x_23:
[----:B0-----:R-:W-:Y:S02]  /*0d00*/  IMAD.MOV.U32 R16, RZ, RZ, R4 ;  /* 0x000000ffff107224 */ /* 0x001fe400078e0004 */
[----:B------:R-:W-:-:S05]  /*0d10*/  IMAD.MOV.U32 R17, RZ, RZ, R5 ;  /* 0x000000ffff117224 */ /* 0x000fca00078e0005 */
[----:B------:R-:W2:Y:S01]  /*0d20*/  LDG.E.64 R10, desc[UR6][R16.64+-0x40] ;  /* 0xffffc006100a7981 */ /* 0x000ea2000c1e1b00 */
[----:B------:R-:W0:Y:S01]  /*0d30*/  MUFU.RCP64H R5, R21 ;  /* 0x0000001500057308 */ /* 0x000e220000001800 */
[----:B------:R-:W-:Y:S02]  /*0d40*/  IMAD.MOV.U32 R4, RZ, RZ, 0x1 ;  /* 0x00000001ff047424 */ /* 0x000fe400078e00ff */
[----:B------:R-:W-:-:S05]  /*0d50*/  VIADD R19, R19, 0x10 ;  /* 0x0000001013137836 */ /* 0x000fca0000000000 */
[----:B------:R-:W-:Y:S01]  /*0d60*/  ISETP.NE.AND P1, PT, R19, RZ, PT ;  /* 0x000000ff1300720c */ /* 0x000fe20003f25270 */
[----:B0-----:R-:W-:-:S08]  /*0d70*/  DFMA R6, R4, -R20, 1 ;  /* 0x3ff000000406742b */ /* 0x001fd00000000814 */
[----:B------:R-:W-:-:S08]  /*0d80*/  DFMA R6, R6, R6, R6 ;  /* 0x000000060606722b */ /* 0x000fd00000000006 */
[----:B------:R-:W-:-:S08]  /*0d90*/  DFMA R6, R4, R6, R4 ;  /* 0x000000060406722b */ /* 0x000fd00000000004 */
[----:B------:R-:W-:-:S08]  /*0da0*/  DFMA R4, R6, -R20, 1 ;  /* 0x3ff000000604742b */ /* 0x000fd00000000814 */
[----:B------:R-:W-:-:S08]  /*0db0*/  DFMA R4, R6, R4, R6 ;  /* 0x000000040604722b */ /* 0x000fd00000000006 */
[----:B--2---:R-:W-:Y:S01]  /*0dc0*/  DMUL R6, R10, R4 ;  /* 0x000000040a067228 */ /* 0x004fe20000000000 */
[----:B------:R-:W-:-:S07]  /*0dd0*/  FSETP.GEU.AND P2, PT, |R11|, 6.5827683646048100446e-37, PT ;  /* 0x036000000b00780b */ /* 0x000fce0003f4e200 */
[----:B------:R-:W-:-:S08]  /*0de0*/  DFMA R8, R6, -R20, R10 ;  /* 0x800000140608722b */ /* 0x000fd0000000000a */
[----:B------:R-:W-:-:S10]  /*0df0*/  DFMA R4, R4, R8, R6 ;  /* 0x000000080404722b */ /* 0x000fd40000000006 */
[----:B------:R-:W-:-:S05]  /*0e00*/  FFMA R0, RZ, R21, R5 ;  /* 0x00000015ff007223 */ /* 0x000fca0000000005 */
[----:B------:R-:W-:-:S13]  /*0e10*/  FSETP.GT.AND P0, PT, |R0|, 1.469367938527859385e-39, PT ;  /* 0x001000000000780b */ /* 0x000fda0003f04200 */
[----:B------:R-:W-:Y:S05]  /*0e20*/  @P0 BRA P2, `(.L_x_7) ;  /* 0x0000000000180947 */ /* 0x000fea0001000000 */
[----:B------:R-:W-:Y:S01]  /*0e30*/  IMAD.MOV.U32 R12, RZ, RZ, R20 ;  /* 0x000000ffff0c7224 */ /* 0x000fe200078e0014 */
[----:B------:R-:W-:Y:S01]  /*0e40*/  MOV R0, 0xe70 ;  /* 0x00000e7000007802 */ /* 0x000fe20000000f00 */
[----:B------:R-:W-:-:S07]  /*0e50*/  IMAD.MOV.U32 R13, RZ, RZ, R21 ;  /* 0x000000ffff0d7224 */ /* 0x000fce00078e0015 */
[----:B------:R-:W-:Y:S05]  /*0e60*/  CALL.REL.NOINC `($__internal_0_$__cuda_sm20_div_rn_f64_full) ;  /* 0x0000002800007944 */ /* 0x000fea0003c00000 */
[----:B------:R-:W-:Y:S01]  /*0e70*/  MOV R4, R6 ;  /* 0x0000000600047202 */ /* 0x000fe20000000f00 */
[----:B------:R-:W-:-:S07]  /*0e80*/  IMAD.MOV.U32 R5, RZ, RZ, R7 ;  /* 0x000000ffff057224 */ /* 0x000fce00078e0007 */
.L_x_7:
[----:B------:R-:W2:Y:S01]  /*0e90*/  LDG.E.64 R10, desc[UR6][R16.64+-0x38] ;  /* 0xffffc806100a7981 */ /* 0x000ea2000c1e1b00 */
[----:B------:R-:W0:Y:S01]  /*0ea0*/  MUFU.RCP64H R7, R21 ;  /* 0x0000001500077308 */ /* 0x000e220000001800 */
[----:B------:R-:W-:Y:S02]  /*0eb0*/  IMAD.MOV.U32 R6, RZ, RZ, 0x1 ;  /* 0x00000001ff067424 */ /* 0x000fe400078e00ff */
[----:B------:R1:W-:Y:S04]  /*0ec0*/  STG.E.64 desc[UR6][R16.64+-0x40], R4 ;  /* 0xffffc00410007986 */ /* 0x0003e8000c101b06 */
        /* <DEDUP_REMOVED lines=11> */
[----:B-1----:R-:W-:Y:S05]  /*0f80*/  @P0 BRA P2, `(.L_x_8) ;  /* 0x0000000000100947 */ /* 0x002fea0001000000 */
[----:B------:R-:W-:Y:S01]  /*0f90*/  IMAD.MOV.U32 R12, RZ, RZ, R20 ;  /* 0x000000ffff0c7224 */ /* 0x000fe200078e0014 */
[----:B------:R-:W-:Y:S01]  /*0fa0*/  MOV R0, 0xfd0 ;  /* 0x00000fd000007802 */ /* 0x000fe20000000f00 */
[----:B------:R-:W-:-:S07]  /*0fb0*/  IMAD.MOV.U32 R13, RZ, RZ, R21 ;  /* 0x000000ffff0d7224 */ /* 0x000fce00078e0015 */
[----:B------:R-:W-:Y:S05]  /*0fc0*/  CALL.REL.NOINC `($__internal_0_$__cuda_sm20_div_rn_f64_full) ;  /* 0x0000002400a87944 */ /* 0x000fea0003c00000 */
.L_x_8:
        /* <DEDUP_REMOVED lines=17> */
[----:B------:R-:W-:Y:S02]  /*10e0*/  MOV R13, R21 ;  /* 0x00000015000d7202 */ /* 0x000fe40000000f00 */
[----:B------:R-:W-:-:S07]  /*10f0*/  MOV R0, 0x1110 ;  /* 0x0000111000007802 */ /* 0x000fce0000000f00 */
[----:B------:R-:W-:Y:S05]  /*1100*/  CALL.REL.NOINC `($__internal_0_$__cuda_sm20_div_rn_f64_full) ;  /* 0x0000002400587944 */ /* 0x000fea0003c00000 */
[----:B------:R-:W-:Y:S02]  /*1110*/  IMAD.MOV.U32 R4, RZ, RZ, R6 ;  /* 0x000000ffff047224 */ /* 0x000fe400078e0006 */
[----:B------:R-:W-:-:S07]  /*1120*/  IMAD.MOV.U32 R5, RZ, RZ, R7 ;  /* 0x000000ffff057224 */ /* 0x000fce00078e0007 */
.L_x_9:
        /* <DEDUP_REMOVED lines=20> */
.L_x_10:
        /* <DEDUP_REMOVED lines=16> */
[----:B------:R-:W-:Y:S01]  /*1370*/  MOV R12, R20 ;  /* 0x00000014000c7202 */ /* 0x000fe20000000f00 */
[----:B------:R-:W-:Y:S01]  /*1380*/  IMAD.MOV.U32 R13, RZ, RZ, R21 ;  /* 0x000000ffff0d7224 */ /* 0x000fe200078e0015 */
[----:B------:R-:W-:-:S07]  /*1390*/  MOV R0, 0x13b0 ;  /* 0x000013b000007802 */ /* 0x000fce0000000f00 */
[----:B------:R-:W-:Y:S05]  /*13a0*/  CALL.REL.NOINC `($__internal_0_$__cuda_sm20_div_rn_f64_full) ;  /* 0x0000002000b07944 */ /* 0x000fea0003c00000 */
[----:B------:R-:W-:Y:S02]  /*13b0*/  IMAD.MOV.U32 R4, RZ, RZ, R6 ;  /* 0x000000ffff047224 */ /* 0x000fe400078e0006 */
[----:B------:R-:W-:-:S07]  /*13c0*/  IMAD.MOV.U32 R5, RZ, RZ, R7 ;  /* 0x000000ffff057224 */ /* 0x000fce00078e0007 */
.L_x_11:
        /* <DEDUP_REMOVED lines=20> */
.L_x_12:
[----:B------:R-:W2:Y:S01]  /*1510*/  LDG.E.64 R10, desc[UR6][R16.64+-0x10] ;  /* 0xfffff006100a7981 */ /* 0x000ea2000c1e1b00 */
[----:B------:R-:W0:Y:S01]  /*1520*/  MUFU.RCP64H R5, R21 ;  /* 0x0000001500057308 */ /* 0x000e220000001800 */
[----:B------:R-:W-:Y:S02]  /*1530*/  MOV R4, 0x1 ;  /* 0x0000000100047802 */ /* 0x000fe40000000f00 */
        /* <DEDUP_REMOVED lines=17> */
[----:B------:R-:W-:Y:S02]  /*1650*/  IMAD.MOV.U32 R4, RZ, RZ, R6 ;  /* 0x000000ffff047224 */ /* 0x000fe400078e0006 */
[----:B------:R-:W-:-:S07]  /*1660*/  IMAD.MOV.U32 R5, RZ, RZ, R7 ;  /* 0x000000ffff057224 */ /* 0x000fce00078e0007 */
.L_x_13:
        /* <DEDUP_REMOVED lines=20> */
.L_x_14:
        /* <DEDUP_REMOVED lines=22> */
.L_x_15:
        /* <DEDUP_REMOVED lines=20> */
.L_x_16:
        /* <DEDUP_REMOVED lines=22> */
.L_x_17:
        /* <DEDUP_REMOVED lines=20> */
.L_x_18:
        /* <DEDUP_REMOVED lines=20> */
[----:B------:R-:W-:Y:S01]  /*1e30*/  IMAD.MOV.U32 R4, RZ, RZ, R6 ;  /* 0x000000ffff047224 */ /* 0x000fe200078e0006 */
[----:B------:R-:W-:-:S07]  /*1e40*/  MOV R5, R7 ;  /* 0x0000000700057202 */ /* 0x000fce0000000f00 */
.L_x_19:
        /* <DEDUP_REMOVED lines=20> */
.L_x_20:
        /* <DEDUP_REMOVED lines=20> */
[----:B------:R-:W-:Y:S01]  /*20d0*/  MOV R4, R6 ;  /* 0x0000000600047202 */ /* 0x000fe20000000f00 */
[----:B------:R-:W-:-:S07]  /*20e0*/  IMAD.MOV.U32 R5, RZ, RZ, R7 ;  /* 0x000000ffff057224 */ /* 0x000fce00078e0007 */
.L_x_21:
        /* <DEDUP_REMOVED lines=20> */
.L_x_22:
[----:B------:R0:W-:Y:S01]  /*2230*/  STG.E.64 desc[UR6][R16.64+0x38], R6 ;  /* 0x0000380610007986 */ /* 0x0001e2000c101b06 */
[----:B------:R-:W-:-:S05]  /*2240*/  IADD3 R4, P0, PT, R16, 0x80, RZ ;  /* 0x0000008010047810 */ /* 0x000fca0007f1e0ff */
[----:B------:R-:W-:Y:S01]  /*2250*/  IMAD.X R5, RZ, RZ, R17, P0 ;  /* 0x000000ffff057224 */ /* 0x000fe200000e0611 */
[----:B------:R-:W-:Y:S07]  /*2260*/  @P1 BRA `(.L_x_23) ;  /* 0xffffffe800a41947 */ /* 0x000fee000383ffff */
.L_x_6:
[----:B------:R-:W-:-:S13]  /*2270*/  ISETP.NE.AND P0, PT, R18, RZ, PT ;  /* 0x000000ff1200720c */ /* 0x000fda0003f05270 */
[----:B------:R-:W-:Y:S05]  /*2280*/  @!P0 EXIT ;  /* 0x000000000000894d */ /* 0x000fea0003800000 */
[----:B------:R-:W1:Y:S01]  /*2290*/  LDCU UR4, c[0x0][0x38c] ;  /* 0x00007180ff0477ac */ /* 0x000e620008000800 */
[----:B------:R-:W-:Y:S01]  /*22a0*/  ISETP.GE.U32.AND P0, PT, R18, 0x8, PT ;  /* 0x000000081200780c */ /* 0x000fe20003f06070 */
[----:B-1----:R-:W-:-:S12]  /*22b0*/  ULOP3.LUT UR4, UR4, 0x7, URZ, 0xc0, !UPT ;  /* 0x0000000704047892 */ /* 0x002fd8000f8ec0ff */
[----:B------:R-:W-:Y:S05]  /*22c0*/  @!P0 BRA `(.L_x_24) ;  /* 0x0000000800cc8947 */ /* 0x000fea0003800000 */
[----:B------:R-:W1:Y:S01]  /*22d0*/  LDC.64 R18, c[0x0][0x380] ;  /* 0x0000e000ff127b82 */ /* 0x000e620000000a00 */
[----:B------:R-:W-:-:S04]  /*22e0*/  IMAD.IADD R5, R2, 0x1, R3 ;  /* 0x0000000102057824 */ /* 0x000fc800078e0203 */
[----:B-1----:R-:W-:-:S05]  /*22f0*/  IMAD.WIDE.U32 R18, R5, 0x8, R18 ;  /* 0x0000000805127825 */ /* 0x002fca00078e0012 */
[----:B------:R-:W2:Y:S01]  /*2300*/  LDG.E.64 R10, desc[UR6][R18.64] ;  /* 0x00000006120a7981 */ /* 0x000ea2000c1e1b00 */
[----:B------:R-:W0:Y:S01]  /*2310*/  MUFU.RCP64H R5, R21 ;  /* 0x0000001500057308 */ /* 0x000e220000001800 */
[----:B------:R-:W-:-:S06]  /*2320*/  MOV R4, 0x1 ;  /* 0x0000000100047802 */ /* 0x000fcc0000000f00 */
        /* <DEDUP_REMOVED lines=16> */
[----:B------:R-:W-:Y:S02]  /*2430*/  IMAD.MOV.U32 R4, RZ, RZ, R6 ;  /* 0x000000ffff047224 */ /* 0x000fe400078e0006 */
[----:B------:R-:W-:-:S07]  /*2440*/  IMAD.MOV.U32 R5, RZ, RZ, R7 ;  /* 0x000000ffff057224 */ /* 0x000fce00078e0007 */
.L_x_25:
[----:B------:R-:W0:Y:S01]  /*2450*/  LDC.64 R16, c[0x0][0x380] ;  /* 0x0000e000ff107b82 */ /* 0x000e220000000a00 */
[----:B------:R-:W-:Y:S01]  /*2460*/  IADD3 R0, P0, PT, R2, R3, RZ ;  /* 0x0000000302007210 */ /* 0x000fe20007f1e0ff */
[----:B------:R1:W-:Y:S04]  /*2470*/  STG.E.64 desc[UR6][R18.64], R4 ;  /* 0x0000000412007986 */ /* 0x0003e8000c101b06 */
[----:B------:R-:W-:Y:S01]  /*2480*/  IMAD.X R6, RZ, RZ, RZ, P0 ;  /* 0x000000ffff067224 */ /* 0x000fe200000e06ff */
[----:B0-----:R-:W-:-:S04]  /*2490*/  LEA R16, P0, R0, R16, 0x3 ;  /* 0x0000001000107211 */ /* 0x001fc800078018ff */
[----:B------:R-:W-:-:S05]  /*24a0*/  LEA.HI.X R17, R0, R17, R6, 0x3, P0 ;  /* 0x0000001100117211 */ /* 0x000fca00000f1c06 */
[----:B------:R-:W2:Y:S01]  /*24b0*/  LDG.E.64 R10, desc[UR6][R16.64+0x8] ;  /* 0x00000806100a7981 */ /* 0x000ea2000c1e1b00 */
[----:B------:R-:W0:Y:S01]  /*24c0*/  MUFU.RCP64H R7, R21 ;  /* 0x0000001500077308 */ /* 0x000e220000001800 */
[----:B------:R-:W-:-:S06]  /*24d0*/  IMAD.MOV.U32 R6, RZ, RZ, 0x1 ;  /* 0x00000001ff067424 */ /* 0x000fcc00078e00ff */
        /* <DEDUP_REMOVED lines=8> */
[----:B-1----:R-:W-:-:S10]  /*2560*/  DFMA R4, R12, R8, R6 ;  /* 0x000000080c04722b */ /* 0x002fd40000000006 */
[----:B------:R-:W-:-:S05]  /*2570*/  FFMA R0, RZ, R21, R5 ;  /* 0x00000015ff007223 */ /* 0x000fca0000000005 */
[----:B------:R-:W-:-:S13]  /*2580*/  FSETP.GT.AND P0, PT, |R0|, 1.469367938527859385e-39, PT ;  /* 0x001000000000780b */ /* 0x000fda0003f04200 */
[----:B------:R-:W-:Y:S05]  /*2590*/  @P0 BRA P1, `(.L_x_26) ;  /* 0x0000000000180947 */ /* 0x000fea0000800000 */
[----:B------:R-:W-:Y:S01]  /*25a0*/  MOV R12, R20 ;  /* 0x00000014000c7202 */ /* 0x000fe20000000f00 */
[----:B------:R-:W-:Y:S01]  /*25b0*/  IMAD.MOV.U32 R13, RZ, RZ, R21 ;  /* 0x000000ffff0d7224 */ /* 0x000fe200078e0015 */
[----:B------:R-:W-:-:S07]  /*25c0*/  MOV R0, 0x25e0 ;  /* 0x000025e000007802 */ /* 0x000fce0000000f00 */
[----:B------:R-:W-:Y:S05]  /*25d0*/  CALL.REL.NOINC `($__internal_0_$__cuda_sm20_div_rn_f64_full) ;  /* 0x0000001000247944 */ /* 0x000fea0003c00000 */
[----:B------:R-:W-:Y:S02]  /*25e0*/  IMAD.MOV.U32 R4, RZ, RZ, R6 ;  /* 0x000000ffff047224 */ /* 0x000fe400078e0006 */
[----:B------:R-:W-:-:S07]  /*25f0*/  IMAD.MOV.U32 R5, RZ, RZ, R7 ;  /* 0x000000ffff057224 */ /* 0x000fce00078e0007 */
.L_x_26:
        /* <DEDUP_REMOVED lines=20> */
.L_x_27:
        /* <DEDUP_REMOVED lines=22> */
.L_x_28:
        /* <DEDUP_REMOVED lines=20> */
.L_x_29:
        /* <DEDUP_REMOVED lines=22> */
.L_x_30:
        /* <DEDUP_REMOVED lines=20> */
.L_x_31:
        /* <DEDUP_REMOVED lines=22> */
.L_x_32:
[----:B------:R1:W-:Y:S01]  /*2de0*/  STG.E.64 desc[UR6][R16.64+0x38], R4 ;  /* 0x0000380410007986 */ /* 0x0003e2000c101b06 */
[----:B------:R-:W-:-:S07]  /*2df0*/  IADD3 R3, PT, PT, R3, 0x8, RZ ;  /* 0x0000000803037810 */ /* 0x000fce0007ffe0ff */
.L_x_24:
[----:B------:R-:W-:-:S13]  /*2e00*/  ISETP.NE.AND P0, PT, RZ, UR4, PT ;  /* 0x00000004ff007c0c */ /* 0x000fda000bf05270 */
[----:B------:R-:W-:Y:S05]  /*2e10*/  @!P0 EXIT ;  /* 0x000000000000894d */ /* 0x000fea0003800000 */
[----:B------:R-:W2:Y:S01]  /*2e20*/  LDCU UR5, c[0x0][0x38c] ;  /* 0x00007180ff0577ac */ /* 0x000ea20008000800 */
[----:B------:R-:W-:Y:S02]  /*2e30*/  UISETP.GE.U32.AND UP0, UPT, UR4, 0x4, UPT ;  /* 0x000000040400788c */ /* 0x000fe4000bf06070 */
[----:B--2---:R-:W-:-:S07]  /*2e40*/  ULOP3.LUT UR5, UR5, 0x3, URZ, 0xc0, !UPT ;  /* 0x0000000305057892 */ /* 0x004fce000f8ec0ff */
[----:B------:R-:W-:Y:S05]  /*2e50*/  BRA.U !UP0, `(.L_x_33) ;  /* 0x00000005087c7547 */ /* 0x000fea000b800000 */
[----:B------:R-:W2:Y:S01]  /*2e60*/  LDC.64 R18, c[0x0][0x380] ;  /* 0x0000e000ff127b82 */ /* 0x000ea20000000a00 */
[----:B-1----:R-:W-:-:S04]  /*2e70*/  IMAD.IADD R5, R2, 0x1, R3 ;  /* 0x0000000102057824 */ /* 0x002fc800078e0203 */
[----:B--2---:R-:W-:-:S05]  /*2e80*/  IMAD.WIDE.U32 R18, R5, 0x8, R18 ;  /* 0x0000000805127825 */ /* 0x004fca00078e0012 */
        /* <DEDUP_REMOVED lines=21> */
.L_x_34:
[----:B------:R-:W0:Y:S01]  /*2fe0*/  LDC.64 R16, c[0x0][0x380] ;  /* 0x0000e000ff107b82 */ /* 0x000e220000000a00 */
[----:B------:R-:W-:Y:S01]  /*2ff0*/  IADD3 R0, P0, PT, R2, R3, RZ ;  /* 0x0000000302007210 */ /* 0x000fe20007f1e0ff */
[----:B------:R1:W-:Y:S03]  /*3000*/  STG.E.64 desc[UR6][R18.64], R4 ;  /* 0x0000000412007986 */ /* 0x0003e6000c101b06 */
[----:B------:R-:W-:Y:S02]  /*3010*/  IADD3.X R6, PT, PT, RZ, RZ, RZ, P0, !PT ;  /* 0x000000ffff067210 */ /* 0x000fe400007fe4ff */
        /* <DEDUP_REMOVED lines=23> */
.L_x_35:
        /* <DEDUP_REMOVED lines=20> */
.L_x_36:
        /* <DEDUP_REMOVED lines=22> */
.L_x_37:
[----:B------:R2:W-:Y:S01]  /*3430*/  STG.E.64 desc[UR6][R16.64+0x18], R4 ;  /* 0x0000180410007986 */ /* 0x0005e2000c101b06 */
[----:B------:R-:W-:-:S07]  /*3440*/  IADD3 R3, PT, PT, R3, 0x4, RZ ;  /* 0x0000000403037810 */ /* 0x000fce0007ffe0ff */
.L_x_33:
[----:B------:R-:W-:-:S13]  /*3450*/  ISETP.NE.AND P0, PT, RZ, UR5, PT ;  /* 0x00000005ff007c0c */ /* 0x000fda000bf05270 */
[----:B------:R-:W-:Y:S05]  /*3460*/  @!P0 EXIT ;  /* 0x000000000000894d */ /* 0x000fea0003800000 */
[----:B-12---:R-:W1:Y:S01]  /*3470*/  LDC.64 R4, c[0x0][0x380] ;  /* 0x0000e000ff047b82 */ /* 0x006e620000000a00 */
[----:B------:R-:W-:Y:S01]  /*3480*/  IMAD.IADD R3, R2, 0x1, R3 ;  /* 0x0000000102037824 */ /* 0x000fe200078e0203 */
[----:B------:R-:W-:-:S03]  /*3490*/  UIADD3 UR4, UPT, UPT, -UR5, URZ, URZ ;  /* 0x000000ff05047290 */ /* 0x000fc6000fffe1ff */
[----:B-1----:R-:W-:-:S09]  /*34a0*/  IMAD.WIDE.U32 R2, R3, 0x8, R4 ;  /* 0x0000000803027825 */ /* 0x002fd200078e0004 */
.L_x_39:
[----:B------:R-:W2:Y:S01]  /*34b0*/  LDG.E.64 R10, desc[UR6][R2.64] ;  /* 0x00000006020a7981 */ /* 0x000ea2000c1e1b00 */
[----:B------:R-:W0:Y:S01]  /*34c0*/  MUFU.RCP64H R5, R21 ;  /* 0x0000001500057308 */ /* 0x000e220000001800 */
[----:B------:R-:W-:Y:S01]  /*34d0*/  IMAD.MOV.U32 R4, RZ, RZ, 0x1 ;  /* 0x00000001ff047424 */ /* 0x000fe200078e00ff */
[----:B------:R-:W-:-:S04]  /*34e0*/  UIADD3 UR4, UPT, UPT, UR4, 0x1, URZ ;  /* 0x0000000104047890 */ /* 0x000fc8000fffe0ff */
[----:B------:R-:W-:Y:S01]  /*34f0*/  UISETP.NE.AND UP0, UPT, UR4, URZ, UPT ;  /* 0x000000ff0400728c */ /* 0x000fe2000bf05270 */
        /* <DEDUP_REMOVED lines=18> */
.L_x_38:
[----:B------:R0:W-:Y:S02]  /*3620*/  STG.E.64 desc[UR6][R2.64], R4 ;  /* 0x0000000402007986 */ /* 0x0001e4000c101b06 */
[----:B0-----:R-:W-:-:S04]  /*3630*/  IADD3 R2, P0, PT, R2, 0x8, RZ ;  /* 0x0000000802027810 */ /* 0x001fc80007f1e0ff */
[----:B------:R-:W-:Y:S01]  /*3640*/  IADD3.X R3, PT, PT, RZ, R3, RZ, P0, !PT ;  /* 0x00000003ff037210 */ /* 0x000fe200007fe4ff */
[----:B------:R-:W-:Y:S08]  /*3650*/  BRA.U UP0, `(.L_x_39) ;  /* 0xfffffffd00947547 */ /* 0x000ff0000b83ffff */
[----:B------:R-:W-:Y:S05]  /*3660*/  EXIT ;  /* 0x000000000000794d */ /* 0x000fea0003800000 */
        .weak           $__internal_0_$__cuda_sm20_div_rn_f64_full
        .type           $__internal_0_$__cuda_sm20_div_rn_f64_full,@function
        .size           $__internal_0_$__cuda_sm20_div_rn_f64_full,(.L_x_77 - $__internal_0_$__cuda_sm20_div_rn_f64_full)
$__internal_0_$__cuda_sm20_div_rn_f64_full:
[C---:B------:R-:W-:Y:S01]  /*3670*/  FSETP.GEU.AND P0, PT, |R13|.reuse, 1.469367938527859385e-39, PT ;  /* 0x001000000d00780b */ /* 0x040fe20003f0e200 */
[----:B------:R-:W-:Y:S01]  /*3680*/  IMAD.MOV.U32 R4, RZ, RZ, 0x1 ;  /* 0x00000001ff047424 */ /* 0x000fe200078e00ff */
[C---:B------:R-:W-:Y:S01]  /*3690*/  LOP3.LUT R14, R13.reuse, 0x800fffff, RZ, 0xc0, !PT ;  /* 0x800fffff0d0e7812 */ /* 0x040fe200078ec0ff */
[----:B------:R-:W-:Y:S01]  /*36a0*/  IMAD.MOV.U32 R8, RZ, RZ, R10 ;  /* 0x000000ffff087224 */ /* 0x000fe200078e000a */
[----:B------:R-:W-:Y:S02]  /*36b0*/  LOP3.LUT R24, R13, 0x7ff00000, RZ, 0xc0, !PT ;  /* 0x7ff000000d187812 */ /* 0x000fe400078ec0ff */
[----:B------:R-:W-:Y:S01]  /*36c0*/  LOP3.LUT R15, R14, 0x3ff00000, RZ, 0xfc, !PT ;  /* 0x3ff000000e0f7812 */ /* 0x000fe200078efcff */
[----:B------:R-:W-:-:S06]  /*36d0*/  IMAD.MOV.U32 R14, RZ, RZ, R12 ;  /* 0x000000ffff0e7224 */ /* 0x000fcc00078e000c */
[----:B------:R-:W-:-:S06]  /*36e0*/  @!P0 DMUL R14, R12, 8.98846567431157953865e+307 ;  /* 0x7fe000000c0e8828 */ /* 0x000fcc0000000000 */
[----:B------:R-:W0:Y:S02]  /*36f0*/  MUFU.RCP64H R5, R15 ;  /* 0x0000000f00057308 */ /* 0x000e240000001800 */
[----:B0-----:R-:W-:-:S08]  /*3700*/  DFMA R22, R4, -R14, 1 ;  /* 0x3ff000000416742b */ /* 0x001fd0000000080e */
[----:B------:R-:W-:-:S08]  /*3710*/  DFMA R22, R22, R22, R22 ;  /* 0x000000161616722b */ /* 0x000fd00000000016 */
[----:B------:R-:W-:Y:S01]  /*3720*/  DFMA R22, R4, R22, R4 ;  /* 0x000000160416722b */ /* 0x000fe20000000004 */
[----:B------:R-:W-:Y:S01]  /*3730*/  LOP3.LUT R5, R11, 0x7ff00000, RZ, 0xc0, !PT ;  /* 0x7ff000000b057812 */ /* 0x000fe200078ec0ff */
[----:B------:R-:W-:-:S03]  /*3740*/  IMAD.MOV.U32 R4, RZ, RZ, 0x1ca00000 ;  /* 0x1ca00000ff047424 */ /* 0x000fc600078e00ff */
[----:B------:R-:W-:-:S03]  /*3750*/  ISETP.GE.U32.AND P2, PT, R5, R24, PT ;  /* 0x000000180500720c */ /* 0x000fc60003f46070 */
[----:B------:R-:W-:Y:S01]  /*3760*/  DFMA R6, R22, -R14, 1 ;  /* 0x3ff000001606742b */ /* 0x000fe2000000080e */
[----:B------:R-:W-:Y:S02]  /*3770*/  SEL R9, R4, 0x63400000, !P2 ;  /* 0x6340000004097807 */ /* 0x000fe40005000000 */
[----:B------:R-:W-:Y:S02]  /*3780*/  FSETP.GEU.AND P2, PT, |R11|, 1.469367938527859385e-39, PT ;  /* 0x001000000b00780b */ /* 0x000fe40003f4e200 */
[----:B------:R-:W-:-:S03]  /*3790*/  LOP3.LUT R9, R9, 0x800fffff, R11, 0xf8, !PT ;  /* 0x800fffff09097812 */ /* 0x000fc600078ef80b */
[----:B------:R-:W-:-:S08]  /*37a0*/  DFMA R6, R22, R6, R22 ;  /* 0x000000061606722b */ /* 0x000fd00000000016 */
[----:B------:R-:W-:Y:S05]  /*37b0*/  @P2 BRA `(.L_x_40) ;  /* 0x0000000000202947 */ /* 0x000fea0003800000 */
[----:B------:R-:W-:-:S04]  /*37c0*/  LOP3.LUT R22, R13, 0x7ff00000, RZ, 0xc0, !PT ;  /* 0x7ff000000d167812 */ /* 0x000fc800078ec0ff */
[----:B------:R-:W-:Y:S01]  /*37d0*/  ISETP.GE.U32.AND P2, PT, R5, R22, PT ;  /* 0x000000160500720c */ /* 0x000fe20003f46070 */
[----:B------:R-:W-:-:S03]  /*37e0*/  IMAD.MOV.U32 R22, RZ, RZ, RZ ;  /* 0x000000ffff167224 */ /* 0x000fc600078e00ff */
[----:B------:R-:W-:-:S04]  /*37f0*/  SEL R5, R4, 0x63400000, !P2 ;  /* 0x6340000004057807 */ /* 0x000fc80005000000 */
[----:B------:R-:W-:-:S04]  /*3800*/  LOP3.LUT R5, R5, 0x80000000, R11, 0xf8, !PT ;  /* 0x8000000005057812 */ /* 0x000fc800078ef80b */
[----:B------:R-:W-:-:S06]  /*3810*/  LOP3.LUT R23, R5, 0x100000, RZ, 0xfc, !PT ;  /* 0x0010000005177812 */ /* 0x000fcc00078efcff */
[----:B------:R-:W-:-:S10]  /*3820*/  DFMA R8, R8, 2, -R22 ;  /* 0x400000000808782b */ /* 0x000fd40000000816 */
[----:B------:R-:W-:-:S07]  /*3830*/  LOP3.LUT R5, R9, 0x7ff00000, RZ, 0xc0, !PT ;  /* 0x7ff0000009057812 */ /* 0x000fce00078ec0ff */
.L_x_40:
[----:B------:R-:W-:Y:S01]  /*3840*/  VIADD R25, R5, 0xffffffff ;  /* 0xffffffff05197836 */ /* 0x000fe20000000000 */
[----:B------:R-:W-:Y:S01]  /*3850*/  @!P0 LOP3.LUT R24, R15, 0x7ff00000, RZ, 0xc0, !PT ;  /* 0x7ff000000f188812 */ /* 0x000fe200078ec0ff */
[----:B------:R-:W-:-:S03]  /*3860*/  DMUL R22, R6, R8 ;  /* 0x0000000806167228 */ /* 0x000fc60000000000 */
[----:B------:R-:W-:Y:S02]  /*3870*/  ISETP.GT.U32.AND P0, PT, R25, 0x7feffffe, PT ;  /* 0x7feffffe1900780c */ /* 0x000fe40003f04070 */
[----:B------:R-:W-:-:S03]  /*3880*/  IADD3 R25, PT, PT, R24, -0x1, RZ ;  /* 0xffffffff18197810 */ /* 0x000fc60007ffe0ff */
[----:B------:R-:W-:Y:S01]  /*3890*/  DFMA R26, R22, -R14, R8 ;  /* 0x8000000e161a722b */ /* 0x000fe20000000008 */
[----:B------:R-:W-:-:S07]  /*38a0*/  ISETP.GT.U32.OR P0, PT, R25, 0x7feffffe, P0 ;  /* 0x7feffffe1900780c */ /* 0x000fce0000704470 */
[----:B------:R-:W-:-:S06]  /*38b0*/  DFMA R6, R6, R26, R22 ;  /* 0x0000001a0606722b */ /* 0x000fcc0000000016 */
[----:B------:R-:W-:Y:S05]  /*38c0*/  @P0 BRA `(.L_x_41) ;  /* 0x0000000000700947 */ /* 0x000fea0003800000 */
[----:B------:R-:W-:Y:S02]  /*38d0*/  LOP3.LUT R10, R11, 0x7ff00000, RZ, 0xc0, !PT ;  /* 0x7ff000000b0a7812 */ /* 0x000fe400078ec0ff */
[----:B------:R-:W-:-:S04]  /*38e0*/  LOP3.LUT R5, R13, 0x7ff00000, RZ, 0xc0, !PT ;  /* 0x7ff000000d057812 */ /* 0x000fc800078ec0ff */
[CC--:B------:R-:W-:Y:S02]  /*38f0*/  VIADDMNMX R11, R10.reuse, -R5.reuse, 0xb9600000, !PT ;  /* 0xb96000000a0b7446 */ /* 0x0c0fe40007800905 */
[----:B------:R-:W-:Y:S01]  /*3900*/  ISETP.GE.U32.AND P0, PT, R10, R5, PT ;  /* 0x000000050a00720c */ /* 0x000fe20003f06070 */
[----:B------:R-:W-:Y:S01]  /*3910*/  IMAD.MOV.U32 R10, RZ, RZ, RZ ;  /* 0x000000ffff0a7224 */ /* 0x000fe200078e00ff */
[----:B------:R-:W-:Y:S02]  /*3920*/  VIMNMX R11, PT, PT, R11, 0x46a00000, PT ;  /* 0x46a000000b0b7848 */ /* 0x000fe40003fe0100 */
[----:B------:R-:W-:-:S05]  /*3930*/  SEL R4, R4, 0x63400000, !P0 ;  /* 0x6340000004047807 */ /* 0x000fca0004000000 */
[----:B------:R-:W-:-:S04]  /*3940*/  IMAD.IADD R4, R11, 0x1, -R4 ;  /* 0x000000010b047824 */ /* 0x000fc800078e0a04 */
[----:B------:R-:W-:-:S06]  /*3950*/  VIADD R11, R4, 0x7fe00000 ;  /* 0x7fe00000040b7836 */ /* 0x000fcc0000000000 */
[----:B------:R-:W-:-:S10]  /*3960*/  DMUL R22, R6, R10 ;  /* 0x0000000a06167228 */ /* 0x000fd40000000000 */
[----:B------:R-:W-:-:S13]  /*3970*/  FSETP.GTU.AND P0, PT, |R23|, 1.469367938527859385e-39, PT ;  /* 0x001000001700780b */ /* 0x000fda0003f0c200 */
[----:B------:R-:W-:Y:S05]  /*3980*/  @P0 BRA `(.L_x_42) ;  /* 0x0000000000940947 */ /* 0x000fea0003800000 */
[----:B------:R-:W-:Y:S01]  /*3990*/  DFMA R8, R6, -R14, R8 ;  /* 0x8000000e0608722b */ /* 0x000fe20000000008 */
[----:B------:R-:W-:-:S09]  /*39a0*/  IMAD.MOV.U32 R10, RZ, RZ, RZ ;  /* 0x000000ffff0a7224 */ /* 0x000fd200078e00ff */
[C---:B------:R-:W-:Y:S02]  /*39b0*/  FSETP.NEU.AND P0, PT, R9.reuse, RZ, PT ;  /* 0x000000ff0900720b */ /* 0x040fe40003f0d000 */
[----:B------:R-:W-:-:S04]  /*39c0*/  LOP3.LUT R13, R9, 0x80000000, R13, 0x48, !PT ;  /* 0x80000000090d7812 */ /* 0x000fc800078e480d */
[----:B------:R-:W-:-:S07]  /*39d0*/  LOP3.LUT R11, R13, R11, RZ, 0xfc, !PT ;  /* 0x0000000b0d0b7212 */ /* 0x000fce00078efcff */
[----:B------:R-:W-:Y:S05]  /*39e0*/  @!P0 BRA `(.L_x_42) ;  /* 0x00000000007c8947 */ /* 0x000fea0003800000 */
[----:B------:R-:W-:Y:S01]  /*39f0*/  IMAD.MOV R9, RZ, RZ, -R4 ;  /* 0x000000ffff097224 */ /* 0x000fe200078e0a04 */
[----:B------:R-:W-:Y:S01]  /*3a00*/  IADD3 R5, PT, PT, -R4, -0x43300000, RZ ;  /* 0xbcd0000004057810 */ /* 0x000fe20007ffe1ff */
[----:B------:R-:W-:-:S06]  /*3a10*/  IMAD.MOV.U32 R8, RZ, RZ, RZ ;  /* 0x000000ffff087224 */ /* 0x000fcc00078e00ff */
[----:B------:R-:W-:Y:S02]  /*3a20*/  DFMA R8, R22, -R8, R6 ;  /* 0x800000081608722b */ /* 0x000fe40000000006 */
[----:B------:R-:W-:-:S08]  /*3a30*/  DMUL.RP R6, R6, R10 ;  /* 0x0000000a06067228 */ /* 0x000fd00000008000 */
[----:B------:R-:W-:Y:S02]  /*3a40*/  FSETP.NEU.AND P0, PT, |R9|, R5, PT ;  /* 0x000000050900720b */ /* 0x000fe40003f0d200 */
[----:B------:R-:W-:Y:S02]  /*3a50*/  LOP3.LUT R13, R7, R13, RZ, 0x3c, !PT ;  /* 0x0000000d070d7212 */ /* 0x000fe400078e3cff */
[----:B------:R-:W-:Y:S02]  /*3a60*/  FSEL R22, R6, R22, !P0 ;  /* 0x0000001606167208 */ /* 0x000fe40004000000 */
[----:B------:R-:W-:Y:S01]  /*3a70*/  FSEL R23, R13, R23, !P0 ;  /* 0x000000170d177208 */ /* 0x000fe20004000000 */
[----:B------:R-:W-:Y:S06]  /*3a80*/  BRA `(.L_x_42) ;  /* 0x0000000000547947 */ /* 0x000fec0003800000 */
.L_x_41:
[----:B------:R-:W-:-:S14]  /*3a90*/  DSETP.NAN.AND P0, PT, R10, R10, PT ;  /* 0x0000000a0a00722a */ /* 0x000fdc0003f08000 */
[----:B------:R-:W-:Y:S05]  /*3aa0*/  @P0 BRA `(.L_x_43) ;  /* 0x0000000000440947 */ /* 0x000fea0003800000 */
[----:B------:R-:W-:-:S14]  /*3ab0*/  DSETP.NAN.AND P0, PT, R12, R12, PT ;  /* 0x0000000c0c00722a */ /* 0x000fdc0003f08000 */
[----:B------:R-:W-:Y:S05]  /*3ac0*/  @P0 BRA `(.L_x_44) ;  /* 0x0000000000300947 */ /* 0x000fea0003800000 */
[----:B------:R-:W-:Y:S01]  /*3ad0*/  ISETP.NE.AND P0, PT, R5, R24, PT ;  /* 0x000000180500720c */ /* 0x000fe20003f05270 */
[----:B------:R-:W-:Y:S01]  /*3ae0*/  IMAD.MOV.U32 R23, RZ, RZ, -0x80000 ;  /* 0xfff80000ff177424 */ /* 0x000fe200078e00ff */
[----:B------:R-:W-:-:S11]  /*3af0*/  MOV R22, 0x0 ;  /* 0x0000000000167802 */ /* 0x000fd60000000f00 */
[----:B------:R-:W-:Y:S05]  /*3b00*/  @!P0 BRA `(.L_x_42) ;  /* 0x0000000000348947 */ /* 0x000fea0003800000 */
[----:B------:R-:W-:Y:S02]  /*3b10*/  ISETP.NE.AND P0, PT, R5, 0x7ff00000, PT ;  /* 0x7ff000000500780c */ /* 0x000fe40003f05270 */
[----:B------:R-:W-:Y:S02]  /*3b20*/  LOP3.LUT R23, R11, 0x80000000, R13, 0x48, !PT ;  /* 0x800000000b177812 */ /* 0x000fe400078e480d */
[----:B------:R-:W-:-:S13]  /*3b30*/  ISETP.EQ.OR P0, PT, R24, RZ, !P0 ;  /* 0x000000ff1800720c */ /* 0x000fda0004702670 */
[----:B------:R-:W-:Y:S01]  /*3b40*/  @P0 LOP3.LUT R4, R23, 0x7ff00000, RZ, 0xfc, !PT ;  /* 0x7ff0000017040812 */ /* 0x000fe200078efcff */
[----:B------:R-:W-:Y:S02]  /*3b50*/  @!P0 IMAD.MOV.U32 R22, RZ, RZ, RZ ;  /* 0x000000ffff168224 */ /* 0x000fe400078e00ff */
[----:B------:R-:W-:Y:S02]  /*3b60*/  @P0 IMAD.MOV.U32 R22, RZ, RZ, RZ ;  /* 0x000000ffff160224 */ /* 0x000fe400078e00ff */
[----:B------:R-:W-:Y:S01]  /*3b70*/  @P0 IMAD.MOV.U32 R23, RZ, RZ, R4 ;  /* 0x000000ffff170224 */ /* 0x000fe200078e0004 */
[----:B------:R-:W-:Y:S06]  /*3b80*/  BRA `(.L_x_42) ;  /* 0x0000000000147947 */ /* 0x000fec0003800000 */
.L_x_44:
[----:B------:R-:W-:Y:S01]  /*3b90*/  LOP3.LUT R23, R13, 0x80000, RZ, 0xfc, !PT ;  /* 0x000800000d177812 */ /* 0x000fe200078efcff */
[----:B------:R-:W-:Y:S01]  /*3ba0*/  IMAD.MOV.U32 R22, RZ, RZ, R12 ;  /* 0x000000ffff167224 */ /* 0x000fe200078e000c */
[----:B------:R-:W-:Y:S06]  /*3bb0*/  BRA `(.L_x_42) ;  /* 0x0000000000087947 */ /* 0x000fec0003800000 */
.L_x_43:
[----:B------:R-:W-:Y:S02]  /*3bc0*/  LOP3.LUT R23, R11, 0x80000, RZ, 0xfc, !PT ;  /* 0x000800000b177812 */ /* 0x000fe400078efcff */
[----:B------:R-:W-:-:S07]  /*3bd0*/  MOV R22, R10 ;  /* 0x0000000a00167202 */ /* 0x000fce0000000f00 */
.L_x_42:
[----:B------:R-:W-:Y:S02]  /*3be0*/  IMAD.MOV.U32 R4, RZ, RZ, R0 ;  /* 0x000000ffff047224 */ /* 0x000fe400078e0000 */
[----:B------:R-:W-:Y:S02]  /*3bf0*/  IMAD.MOV.U32 R5, RZ, RZ, 0x0 ;  /* 0x00000000ff057424 */ /* 0x000fe400078e00ff */
[----:B------:R-:W-:Y:S02]  /*3c00*/  IMAD.MOV.U32 R6, RZ, RZ, R22 ;  /* 0x000000ffff067224 */ /* 0x000fe400078e0016 */
[----:B------:R-:W-:Y:S01]  /*3c10*/  IMAD.MOV.U32 R7, RZ, RZ, R23 ;  /* 0x000000ffff077224 */ /* 0x000fe200078e0017 */
[----:B------:R-:W-:Y:S06]  /*3c20*/  RET.REL.NODEC R4 `(_Z13softmaxKernelPdii) ;  /* 0xffffffc004f47950 */ /* 0x000fec0003c3ffff */
.L_x_45:
[----:B------:R-:W-:-:S00]  /*3c30*/  BRA `(.L_x_45) ;  /* 0xfffffffc00fc7947 */ /* 0x000fc0000383ffff */
[----:B------:R-:W-:-:S00]  /*3c40*/  NOP ;  /* 0x0000000000007918 */ /* 0x000fc00000000000 */
        /* <DEDUP_REMOVED lines=11> */
.L_x_77:


//--------------------- .text._Z14updateW1KernelPdS_S_S_i --------------------------
	.section	.text._Z14updateW1KernelPdS_S_S_i,"ax",@progbits
	.align	128
        .global         _Z14updateW1KernelPdS_S_S_i
        .type           _Z14updateW1KernelPdS_S_S_i,@function
        .size           _Z14updateW1KernelPdS_S_S_i,(.L_x_79 - _Z14updateW1KernelPdS_S_S_i)
        .other          _Z14updateW1KernelPdS_S_S_i,@"STO_CUDA_ENTRY STV_DEFAULT"
_Z14updateW1KernelPdS_S_S_i:
.text._Z14updateW1KernelPdS_S_S_i:
[----:B------:R-:W-:Y:S01]  /*0000*/  LDC R1, c[0x0][0x37c] ;  /* 0x0000df00ff017b82 */ /* 0x000fe20000000800 */
[----:B------:R-:W0:Y:S01]  /*0010*/  S2R R3, SR_TID.X ;  /* 0x0000000000037919 */ /* 0x000e220000002100 */
[----:B------:R-:W1:Y:S01]  /*0020*/  LDCU.64 UR6, c[0x0][0x358] ;  /* 0x00006b00ff0677ac */ /* 0x000e620008000a00 */
[----:B------:R-:W-:Y:S01]  /*0030*/  BSSY.RECONVERGENT B0, `(.L_x_46) ;  /* 0x000000f000007945 */ /* 0x000fe20003800200 */
[----:B------:R-:W2:Y:S01]  /*0040*/  S2R R0, SR_CTAID.X ;  /* 0x0000000000007919 */ /* 0x000ea20000002500 */
[C---:B0-----:R-:W-:Y:S02]  /*0050*/  ISETP.GT.U32.AND P1, PT, R3.reuse, 0x3f, PT ;  /* 0x0000003f0300780c */ /* 0x041fe40003f24070 */
[----:B------:R-:W-:-:S04]  /*0060*/  ISETP.GT.U32.AND P0, PT, R3, 0x30f, PT ;  /* 0x0000030f0300780c */ /* 0x000fc80003f04070 */
[----:B--2---:R-:W-:-:S07]  /*0070*/  ISETP.GT.U32.OR P0, PT, R0, 0x7f, P0 ;  /* 0x0000007f0000780c */ /* 0x004fce0000704470 */
[----:B-1----:R-:W-:Y:S06]  /*0080*/  @P1 BRA `(.L_x_47) ;  /* 0x0000000000241947 */ /* 0x002fec0003800000 */
[----:B------:R-:W0:Y:S01]  /*0090*/  LDC.64 R4, c[0x0][0x390] ;  /* 0x0000e400ff047b82 */ /* 0x000e220000000a00 */
[----:B------:R-:W-:-:S05]  /*00a0*/  LEA R7, R3, R0, 0x7 ;  /* 0x0000000003077211 */ /* 0x000fca00078e38ff */
[----:B0-----:R-:W-:-:S06]  /*00b0*/  IMAD.WIDE.U32 R4, R7, 0x8, R4 ;  /* 0x0000000807047825 */ /* 0x001fcc00078e0004 */
[----:B------:R-:W2:Y:S01]  /*00c0*/  LDG.E.64 R4, desc[UR6][R4.64] ;  /* 0x0000000604047981 */ /* 0x000ea2000c1e1b00 */
[----:B------:R-:W0:Y:S01]  /*00d0*/  S2UR UR5, SR_CgaCtaId ;  /* 0x00000000000579c3 */ /* 0x000e220000008800 */
[----:B------:R-:W-:Y:S02]  /*00e0*/  UMOV UR4, 0x400 ;  /* 0x0000040000047882 */ /* 0x000fe40000000000 */
[----:B0-----:R-:W-:-:S06]  /*00f0*/  ULEA UR4, UR5, UR4, 0x18 ;  /* 0x0000000405047291 */ /* 0x001fcc000f8ec0ff */
[----:B------:R-:W-:-:S05]  /*0100*/  LEA R7, R3, UR4, 0x3 ;  /* 0x0000000403077c11 */ /* 0x000fca000f8e18ff */
[----:B--2---:R0:W-:Y:S02]  /*0110*/  STS.64 [R7], R4 ;  /* 0x0000000407007388 */ /* 0x0041e40000000a00 */
.L_x_47:
[----:B------:R-:W-:Y:S05]  /*0120*/  BSYNC.RECONVERGENT B0 ;  /* 0x0000000000007941 */ /* 0x000fea0003800200 */
.L_x_46:
[----:B------:R-:W-:Y:S06]  /*0130*/  BAR.SYNC.DEFER_BLOCKING 0x0 ;  /* 0x0000000000007b1d */ /* 0x000fec0000010000 */
[----:B------:R-:W-:Y:S05]  /*0140*/  @P0 EXIT ;  /* 0x000000000000094d */ /* 0x000fea0003800000 */
[----:B------:R-:W0:Y:S08]  /*0150*/  LDC.64 R34, c[0x0][0x398] ;  /* 0x0000e600ff227b82 */ /* 0x000e300000000a00 */
[----:B------:R-:W1:Y:S01]  /*0160*/  LDC R2, c[0x0][0x3a0] ;  /* 0x0000e800ff027b82 */ /* 0x000e620000000800 */
[----:B0-----:R-:W-:-:S05]  /*0170*/  IMAD.WIDE R4, R3, 0x8, R34 ;  /* 0x0000000803047825 */ /* 0x001fca00078e0222 */
[----:B------:R0:W2:Y:S01]  /*0180*/  LDG.E.64 R12, desc[UR6][R4.64] ;  /* 0x00000006040c7981 */ /* 0x0000a2000c1e1b00 */
[----:B-1----:R-:W-:-:S05]  /*0190*/  IMAD.WIDE R6, R2, 0x8, R4 ;  /* 0x0000000802067825 */ /* 0x002fca00078e0204 */
[----:B------:R1:W3:Y:S01]  /*01a0*/  LDG.E.64 R32, desc[UR6][R6.64] ;  /* 0x0000000606207981 */ /* 0x0002e2000c1e1b00 */
[----:B------:R-:W-:-:S05]  /*01b0*/  IMAD.WIDE R8, R2, 0x8, R6 ;  /* 0x0000000802087825 */ /* 0x000fca00078e0206 */
[----:B------:R4:W5:Y:S01]  /*01c0*/  LDG.E.64 R14, desc[UR6][R8.64] ;  /* 0x00000006080e7981 */ /* 0x000962000c1e1b00 */
[----:B------:R-:W-:-:S05]  /*01d0*/  IMAD.WIDE R10, R2, 0x8, R8 ;  /* 0x00000008020a7825 */ /* 0x000fca00078e0208 */
[----:B------:R4:W5:Y:S01]  /*01e0*/  LDG.E.64 R16, desc[UR6][R10.64] ;  /* 0x000000060a107981 */ /* 0x000962000c1e1b00 */
[----:B------:R-:W-:-:S05]  /*01f0*/  IMAD.WIDE R30, R2, 0x8, R10 ;  /* 0x00000008021e7825 */ /* 0x000fca00078e020a */
[----:B------:R-:W5:Y:S01]  /*0200*/  LDG.E.64 R18, desc[UR6][R30.64] ;  /* 0x000000061e127981 */ /* 0x000f62000c1e1b00 */
[----:B------:R-:W-:-:S05]  /*0210*/  IMAD.WIDE R36, R2, 0x8, R30 ;  /* 0x0000000802247825 */ /* 0x000fca00078e021e */
[----:B------:R-:W5:Y:S01]  /*0220*/  LDG.E.64 R20, desc[UR6][R36.64] ;  /* 0x0000000624147981 */ /* 0x000f62000c1e1b00 */
[----:B0-----:R-:W-:-:S05]  /*0230*/  IMAD.WIDE R4, R2, 0x8, R36 ;  /* 0x0000000802047825 */ /* 0x001fca00078e0224 */
[----:B------:R-:W5:Y:S01]  /*0240*/  LDG.E.64 R22, desc[UR6][R4.64] ;  /* 0x0000000604167981 */ /* 0x000f62000c1e1b00 */
[----:B-1----:R-:W-:-:S05]  /*0250*/  IMAD.WIDE R6, R2, 0x8, R4 ;  /* 0x0000000802067825 */ /* 0x002fca00078e0204 */
[----:B------:R-:W5:Y:S01]  /*0260*/  LDG.E.64 R24, desc[UR6][R6.64] ;  /* 0x0000000606187981 */ /* 0x000f62000c1e1b00 */
[----:B----4-:R-:W-:-:S05]  /*0270*/  IMAD.WIDE R8, R2, 0x8, R6 ;  /* 0x0000000802087825 */ /* 0x010fca00078e0206 */
[----:B------:R-:W4:Y:S01]  /*0280*/  LDG.E.64 R26, desc[UR6][R8.64] ;  /* 0x00000006081a7981 */ /* 0x000f22000c1e1b00 */
[----:B------:R-:W-:-:S05]  /*0290*/  IMAD.WIDE R10, R2, 0x8, R8 ;  /* 0x00000008020a7825 */ /* 0x000fca00078e0208 */
[----:B------:R-:W4:Y:S01]  /*02a0*/  LDG.E.64 R28, desc[UR6][R10.64] ;  /* 0x000000060a1c7981 */ /* 0x000f22000c1e1b00 */
[----:B------:R-:W-:-:S05]  /*02b0*/  IMAD.WIDE R42, R2, 0x8, R10 ;  /* 0x00000008022a7825 */ /* 0x000fca00078e020a */
[----:B------:R-:W4:Y:S01]  /*02c0*/  LDG.E.64 R30, desc[UR6][R42.64] ;  /* 0x000000062a1e7981 */ /* 0x000f22000c1e1b00 */
[----:B------:R-:W-:-:S05]  /*02d0*/  IMAD.WIDE R44, R2, 0x8, R42 ;  /* 0x00000008022c7825 */ /* 0x000fca00078e022a */
[----:B------:R-:W4:Y:S01]  /*02e0*/  LDG.E.64 R38, desc[UR6][R44.64] ;  /* 0x000000062c267981 */ /* 0x000f22000c1e1b00 */
[C---:B------:R-:W-:Y:S01]  /*02f0*/  IMAD.WIDE R40, R2.reuse, 0x8, R44 ;  /* 0x0000000802287825 */ /* 0x040fe200078e022c */
[----:B------:R-:W0:Y:S04]  /*0300*/  S2UR UR5, SR_CgaCtaId ;  /* 0x00000000000579c3 */ /* 0x000e280000008800 */
[----:B------:R1:W4:Y:S01]  /*0310*/  LDG.E.64 R36, desc[UR6][R40.64] ;  /* 0x0000000628247981 */ /* 0x000322000c1e1b00 */
[----:B------:R-:W-:Y:S01]  /*0320*/  UMOV UR4, 0x400 ;  /* 0x0000040000047882 */ /* 0x000fe20000000000 */
[----:B-1----:R-:W-:-:S05]  /*0330*/  IMAD.WIDE R40, R2, 0x8, R40 ;  /* 0x0000000802287825 */ /* 0x002fca00078e0228 */
[----:B------:R-:W4:Y:S01]  /*0340*/  LDG.E.64 R44, desc[UR6][R40.64] ;  /* 0x00000006282c7981 */ /* 0x000f22000c1e1b00 */
[----:B0-----:R-:W-:-:S09]  /*0350*/  ULEA UR4, UR5, UR4, 0x18 ;  /* 0x0000000405047291 */ /* 0x001fd2000f8ec0ff */
[----:B------:R-:W2:Y:S04]  /*0360*/  LDS.128 R4, [UR4] ;  /* 0x00000004ff047984 */ /* 0x000ea80008000c00 */
[----:B------:R-:W5:Y:S01]  /*0370*/  LDS.128 R8, [UR4+0x10] ;  /* 0x00001004ff087984 */ /* 0x000f620008000c00 */
[----:B--2---:R-:W-:-:S08]  /*0380*/  DFMA R12, R4, R12, RZ ;  /* 0x0000000c040c722b */ /* 0x004fd000000000ff */
[----:B---3--:R-:W-:-:S08]  /*0390*/  DFMA R12, R32, R6, R12 ;  /* 0x00000006200c722b */ /* 0x008fd0000000000c */
[----:B-----5:R-:W-:Y:S02]  /*03a0*/  DFMA R32, R8, R14, R12 ;  /* 0x0000000e0820722b */ /* 0x020fe4000000000c */
[----:B------:R-:W0:Y:S06]  /*03b0*/  LDS.128 R12, [UR4+0x20] ;  /* 0x00002004ff0c7984 */ /* 0x000e2c0008000c00 */
[----:B------:R-:W-:-:S08]  /*03c0*/  DFMA R16, R16, R10, R32 ;  /* 0x0000000a1010722b */ /* 0x000fd00000000020 */
[----:B0-----:R-:W-:Y:S02]  /*03d0*/  DFMA R32, R12, R18, R16 ;  /* 0x000000120c20722b */ /* 0x001fe40000000010 */
[----:B------:R-:W0:Y:S06]  /*03e0*/  LDS.128 R16, [UR4+0x30] ;  /* 0x00003004ff107984 */ /* 0x000e2c0008000c00 */
[----:B------:R-:W-:-:S08]  /*03f0*/  DFMA R20, R20, R14, R32 ;  /* 0x0000000e1414722b */ /* 0x000fd00000000020 */
[----:B0-----:R-:W-:Y:S02]  /*0400*/  DFMA R32, R16, R22, R20 ;  /* 0x000000161020722b */ /* 0x001fe40000000014 */
[----:B------:R-:W4:Y:S06]  /*0410*/  LDS.128 R20, [UR4+0x40] ;  /* 0x00004004ff147984 */ /* 0x000f2c0008000c00 */
[----:B------:R-:W-:-:S08]  /*0420*/  DFMA R24, R24, R18, R32 ;  /* 0x000000121818722b */ /* 0x000fd00000000020 */
[----:B----4-:R-:W-:Y:S02]  /*0430*/  DFMA R32, R20, R26, R24 ;  /* 0x0000001a1420722b */ /* 0x010fe40000000018 */
[----:B------:R-:W0:Y:S06]  /*0440*/  LDS.128 R24, [UR4+0x50] ;  /* 0x00005004ff187984 */ /* 0x000e2c0008000c00 */
[----:B------:R-:W-:-:S08]  /*0450*/  DFMA R28, R28, R22, R32 ;  /* 0x000000161c1c722b */ /* 0x000fd00000000020 */
[----:B0-----:R-:W-:-:S08]  /*0460*/  DFMA R28, R24, R30, R28 ;  /* 0x0000001e181c722b */ /* 0x001fd0000000001c */
[----:B------:R-:W-:Y:S02]  /*0470*/  DFMA R38, R38, R26, R28 ;  /* 0x0000001a2626722b */ /* 0x000fe4000000001c */
[----:B------:R-:W0:Y:S01]  /*0480*/  LDS.128 R28, [UR4+0x60] ;  /* 0x00006004ff1c7984 */ /* 0x000e220008000c00 */
[----:B------:R-:W-:-:S05]  /*0490*/  IMAD.WIDE R32, R2, 0x8, R40 ;  /* 0x0000000802207825 */ /* 0x000fca00078e0228 */
[----:B0-----:R-:W-:Y:S02]  /*04a0*/  DFMA R28, R28, R36, R38 ;  /* 0x000000241c1c722b */ /* 0x001fe40000000026 */
[----:B------:R0:W2:Y:S01]  /*04b0*/  LDG.E.64 R38, desc[UR6][R32.64] ;  /* 0x0000000620267981 */ /* 0x0000a2000c1e1b00 */
[----:B------:R-:W-:-:S05]  /*04c0*/  IMAD.WIDE R36, R2, 0x8, R32 ;  /* 0x0000000802247825 */ /* 0x000fca00078e0220 */
[----:B------:R-:W3:Y:S01]  /*04d0*/  LDG.E.64 R40, desc[UR6][R36.64] ;  /* 0x0000000624287981 */ /* 0x000ee2000c1e1b00 */
[----:B0-----:R-:W-:-:S05]  /*04e0*/  LEA R33, R2, R3, 0x4 ;  /* 0x0000000302217211 */ /* 0x001fca00078e20ff */
[----:B------:R-:W-:-:S05]  /*04f0*/  IMAD.WIDE R42, R33, 0x8, R34 ;  /* 0x00000008212a7825 */ /* 0x000fca00078e0222 */
[----:B------:R-:W4:Y:S01]  /*0500*/  LDG.E.64 R36, desc[UR6][R42.64] ;  /* 0x000000062a247981 */ /* 0x000f22000c1e1b00 */
[----:B------:R-:W-:-:S03]  /*0510*/  DFMA R44, R44, R30, R28 ;  /* 0x0000001e2c2c722b */ /* 0x000fc6000000001c */
[----:B------:R-:W2:Y:S05]  /*0520*/  LDS.128 R28, [UR4+0x70] ;  /* 0x00007004ff1c7984 */ /* 0x000eaa0008000c00 */
[----:B--2---:R-:W-:Y:S01]  /*0530*/  DFMA R28, R28, R38, R44 ;  /* 0x000000261c1c722b */ /* 0x004fe2000000002c */
[----:B------:R-:W-:-:S05]  /*0540*/  IMAD.WIDE R38, R2, 0x8, R42 ;  /* 0x0000000802267825 */ /* 0x000fca00078e022a */
[----:B------:R-:W2:Y:S02]  /*0550*/  LDG.E.64 R44, desc[UR6][R38.64] ;  /* 0x00000006262c7981 */ /* 0x000ea4000c1e1b00 */
[----:B---3--:R-:W-:Y:S02]  /*0560*/  DFMA R40, R40, R30, R28 ;  /* 0x0000001e2828722b */ /* 0x008fe4000000001c */
[----:B------:R-:W4:Y:S06]  /*0570*/  LDS.128 R28, [UR4+0x80] ;  /* 0x00008004ff1c7984 */ /* 0x000f2c0008000c00 */
[----:B----4-:R-:W-:Y:S01]  /*0580*/  DFMA R28, R28, R36, R40 ;  /* 0x000000241c1c722b */ /* 0x010fe20000000028 */
[----:B------:R-:W-:-:S05]  /*0590*/  IMAD.WIDE R36, R2, 0x8, R38 ;  /* 0x0000000802247825 */ /* 0x000fca00078e0226 */
[----:B------:R-:W3:Y:S01]  /*05a0*/  LDG.E.64 R38, desc[UR6][R36.64] ;  /* 0x0000000624267981 */ /* 0x000ee2000c1e1b00 */
[----:B------:R-:W-:-:S05]  /*05b0*/  IMAD.WIDE R42, R2, 0x8, R36 ;  /* 0x00000008022a7825 */ /* 0x000fca00078e0224 */
[----:B------:R0:W4:Y:S02]  /*05c0*/  LDG.E.64 R40, desc[UR6][R42.64] ;  /* 0x000000062a287981 */ /* 0x000124000c1e1b00 */
[----:B0-----:R-:W-:-:S05]  /*05d0*/  IMAD.WIDE R42, R2, 0x8, R42 ;  /* 0x00000008022a7825 */ /* 0x001fca00078e022a */
[----:B------:R-:W5:Y:S01]  /*05e0*/  LDG.E.64 R36, desc[UR6][R42.64] ;  /* 0x000000062a247981 */ /* 0x000f62000c1e1b00 */
[----:B--2---:R-:W-:-:S03]  /*05f0*/  DFMA R44, R44, R30, R28 ;  /* 0x0000001e2c2c722b */ /* 0x004fc6000000001c */
[----:B------:R-:W3:Y:S05]  /*0600*/  LDS.128 R28, [UR4+0x90] ;  /* 0x00009004ff1c7984 */ /* 0x000eea0008000c00 */
[----:B---3--:R-:W-:Y:S01]  /*0610*/  DFMA R28, R28, R38, R44 ;  /* 0x000000261c1c722b */ /* 0x008fe2000000002c */
[----:B------:R-:W-:-:S05]  /*0620*/  IMAD.WIDE R38, R2, 0x8, R42 ;  /* 0x0000000802267825 */ /* 0x000fca00078e022a */
[----:B------:R-:W2:Y:S02]  /*0630*/  LDG.E.64 R44, desc[UR6][R38.64] ;  /* 0x00000006262c7981 */ /* 0x000ea4000c1e1b00 */
[----:B----4-:R-:W-:Y:S02]  /*0640*/  DFMA R40, R40, R30, R28 ;  /* 0x0000001e2828722b */ /* 0x010fe4000000001c */
[----:B------:R-:W5:Y:S06]  /*0650*/  LDS.128 R28, [UR4+0xa0] ;  /* 0x0000a004ff1c7984 */ /* 0x000f6c0008000c00 */
[----:B-----5:R-:W-:Y:S01]  /*0660*/  DFMA R28, R28, R36, R40 ;  /* 0x000000241c1c722b */ /* 0x020fe20000000028 */
        /* <DEDUP_REMOVED lines=20> */
[C---:B------:R-:W-:Y:S01]  /*07b0*/  LEA R33, R2.reuse, R33, 0x4 ;  /* 0x0000002102217211 */ /* 0x040fe200078e20ff */
[----:B--2---:R-:W-:Y:S02]  /*07c0*/  DFMA R44, R44, R30, R28 ;  /* 0x0000001e2c2c722b */ /* 0x004fe4000000001c */
[----:B------:R-:W3:Y:S06]  /*07d0*/  LDS.128 R28, [UR4+0xd0] ;  /* 0x0000d004ff1c7984 */ /* 0x000eec0008000c00 */
        /* <DEDUP_REMOVED lines=14> */
[----:B---3--:R-:W-:-:S08]  /*08c0*/  DFMA R40, R28, R40, R44 ;  /* 0x000000281c28722b */ /* 0x008fd0000000002c */
[----:B----4-:R-:W-:Y:S01]  /*08d0*/  DFMA R40, R38, R30, R40 ;  /* 0x0000001e2628722b */ /* 0x010fe20000000028 */
[C---:B------:R-:W-:Y:S01]  /*08e0*/  IMAD.WIDE R38, R2.reuse, 0x8, R42 ;  /* 0x0000000802267825 */ /* 0x040fe200078e022a */
[----:B------:R-:W5:Y:S04]  /*08f0*/  LDS.128 R28, [UR4+0x100] ;  /* 0x00010004ff1c7984 */ /* 0x000f680008000c00 */
[----:B------:R-:W2:Y:S02]  /*0900*/  LDG.E.64 R44, desc[UR6][R38.64] ;  /* 0x00000006262c7981 */ /* 0x000ea4000c1e1b00 */
[----:B-----5:R-:W-:Y:S01]  /*0910*/  DFMA R28, R28, R36, R40 ;  /* 0x000000241c1c722b */ /* 0x020fe20000000028 */
[----:B------:R-:W-:-:S05]  /*0920*/  IMAD.WIDE R36, R2, 0x8, R38 ;  /* 0x0000000802247825 */ /* 0x000fca00078e0226 */
[----:B------:R0:W3:Y:S02]  /*0930*/  LDG.E.64 R42, desc[UR6][R36.64] ;  /* 0x00000006242a7981 */ /* 0x0000e4000c1e1b00 */
[----:B0-----:R-:W-:-:S05]  /*0940*/  IMAD.WIDE R36, R2, 0x8, R36 ;  /* 0x0000000802247825 */ /* 0x001fca00078e0224 */
[----:B------:R-:W4:Y:S01]  /*0950*/  LDG.E.64 R40, desc[UR6][R36.64] ;  /* 0x0000000624287981 */ /* 0x000f22000c1e1b00 */
[----:B------:R-:W-:-:S05]  /*0960*/  IMAD.WIDE R38, R2, 0x8, R36 ;  /* 0x0000000802267825 */ /* 0x000fca00078e0224 */
        /* <DEDUP_REMOVED lines=29> */
[----:B------:R-:W-:-:S05]  /*0b40*/  LEA R33, R2, R33, 0x4 ;  /* 0x0000002102217211 */ /* 0x000fca00078e20ff */
[----:B------:R-:W-:-:S05]  /*0b50*/  IMAD.WIDE R34, R33, 0x8, R34 ;  /* 0x0000000821227825 */ /* 0x000fca00078e0222 */
[----:B------:R-:W5:Y:S01]  /*0b60*/  LDG.E.64 R32, desc[UR6][R34.64] ;  /* 0x0000000622207981 */ /* 0x000f62000c1e1b00 */
[----:B--2---:R-:W-:-:S03]  /*0b70*/  DFMA R44, R44, R30, R28 ;  /* 0x0000001e2c2c722b */ /* 0x004fc6000000001c */
[----:B------:R-:W3:Y:S05]  /*0b80*/  LDS.128 R28, [UR4+0x150] ;  /* 0x00015004ff1c7984 */ /* 0x000eea0008000c00 */
[----:B---3--:R-:W-:Y:S01]  /*0b90*/  DFMA R44, R28, R42, R44 ;  /* 0x0000002a1c2c722b */ /* 0x008fe2000000002c */
[----:B------:R-:W-:-:S07]  /*0ba0*/  IMAD.WIDE R42, R2, 0x8, R38 ;  /* 0x00000008022a7825 */ /* 0x000fce00078e0226 */
[----:B----4-:R-:W-:Y:S01]  /*0bb0*/  DFMA R44, R40, R30, R44 ;  /* 0x0000001e282c722b */ /* 0x010fe2000000002c */
[----:B------:R-:W5:Y:S04]  /*0bc0*/  LDS.128 R28, [UR4+0x160] ;  /* 0x00016004ff1c7984 */ /* 0x000f680008000c00 */
[----:B------:R0:W2:Y:S02]  /*0bd0*/  LDG.E.64 R40, desc[UR6][R42.64] ;  /* 0x000000062a287981 */ /* 0x0000a4000c1e1b00 */
[----:B0-----:R-:W-:-:S04]  /*0be0*/  IMAD.WIDE R42, R2, 0x8, R42 ;  /* 0x00000008022a7825 */ /* 0x001fc800078e022a */
[----:B------:R-:W-:-:S06]  /*0bf0*/  IMAD.WIDE R38, R2, 0x8, R42 ;  /* 0x0000000802267825 */ /* 0x000fcc00078e022a */
[----:B------:R-:W3:Y:S01]  /*0c00*/  LDG.E.64 R38, desc[UR6][R38.64] ;  /* 0x0000000626267981 */ /* 0x000ee2000c1e1b00 */
[----:B-----5:R-:W-:-:S03]  /*0c10*/  DFMA R28, R28, R36, R44 ;  /* 0x000000241c1c722b */ /* 0x020fc6000000002c */
[----:B------:R-:W4:Y:S05]  /*0c20*/  LDG.E.64 R36, desc[UR6][R42.64] ;  /* 0x000000062a247981 */ /* 0x000f2a000c1e1b00 */
[----:B--2---:R-:W-:Y:S02]  /*0c30*/  DFMA R44, R40, R30, R28 ;  /* 0x0000001e282c722b */ /* 0x004fe4000000001c */
[----:B------:R-:W4:Y:S01]  /*0c40*/  LDS.128 R28, [UR4+0x170] ;  /* 0x00017004ff1c7984 */ /* 0x000f220008000c00 */
[----:B------:R-:W-:-:S05]  /*0c50*/  IMAD.WIDE R40, R2, 0x8, R34 ;  /* 0x0000000802287825 */ /* 0x000fca00078e0222 */
[----:B----4-:R-:W-:Y:S01]  /*0c60*/  DFMA R28, R28, R36, R44 ;  /* 0x000000241c1c722b */ /* 0x010fe2000000002c */
[----:B------:R0:W2:Y:S07]  /*0c70*/  LDG.E.64 R36, desc[UR6][R40.64] ;  /* 0x0000000628247981 */ /* 0x0000ae000c1e1b00 */
[----:B---3--:R-:W-:Y:S02]  /*0c80*/  DFMA R42, R38, R30, R28 ;  /* 0x0000001e262a722b */ /* 0x008fe4000000001c */
[----:B------:R-:W1:Y:S01]  /*0c90*/  LDS.128 R28, [UR4+0x180] ;  /* 0x00018004ff1c7984 */ /* 0x000e620008000c00 */
[----:B0-----:R-:W-:-:S05]  /*0ca0*/  IMAD.WIDE R40, R2, 0x8, R40 ;  /* 0x0000000802287825 */ /* 0x001fca00078e0228 */
[----:B------:R-:W3:Y:S01]  /*0cb0*/  LDG.E.64 R38, desc[UR6][R40.64] ;  /* 0x0000000628267981 */ /* 0x000ee2000c1e1b00 */
[----:B------:R-:W-:Y:S01]  /*0cc0*/  IMAD.WIDE R44, R2, 0x8, R40 ;  /* 0x00000008022c7825 */ /* 0x000fe200078e0228 */
[----:B-1----:R-:W-:-:S04]  /*0cd0*/  DFMA R28, R28, R32, R42 ;  /* 0x000000201c1c722b */ /* 0x002fc8000000002a */
[----:B------:R0:W4:Y:S02]  /*0ce0*/  LDG.E.64 R42, desc[UR6][R44.64] ;  /* 0x000000062c2a7981 */ /* 0x000124000c1e1b00 */
[----:B0-----:R-:W-:-:S05]  /*0cf0*/  IMAD.WIDE R44, R2, 0x8, R44 ;  /* 0x00000008022c7825 */ /* 0x001fca00078e022c */
[----:B------:R-:W5:Y:S01]  /*0d00*/  LDG.E.64 R32, desc[UR6][R44.64] ;  /* 0x000000062c207981 */ /* 0x000f62000c1e1b00 */
[----:B------:R-:W-:Y:S01]  /*0d10*/  IMAD.WIDE R34, R2, 0x8, R44 ;  /* 0x0000000802227825 */ /* 0x000fe200078e022c */
[----:B--2---:R-:W-:Y:S02]  /*0d20*/  DFMA R36, R36, R30, R28 ;  /* 0x0000001e2424722b */ /* 0x004fe4000000001c */
[----:B------:R-:W3:Y:S06]  /*0d30*/  LDS.128 R28, [UR4+0x190] ;  /* 0x00019004ff1c7984 */ /* 0x000eec0008000c00 */
[----:B---3--:R-:W-:-:S02]  /*0d40*/  DFMA R28, R28, R38, R36 ;  /* 0x000000261c1c722b */ /* 0x008fc40000000024 */
[----:B------:R0:W2:Y:S06]  /*0d50*/  LDG.E.64 R36, desc[UR6][R34.64] ;  /* 0x0000000622247981 */ /* 0x0000ac000c1e1b00 */
[----:B----4-:R-:W-:Y:S02]  /*0d60*/  DFMA R40, R42, R30, R28 ;  /* 0x0000001e2a28722b */ /* 0x010fe4000000001c */
[----:B------:R-:W5:Y:S01]  /*0d70*/  LDS.128 R28, [UR4+0x1a0] ;  /* 0x0001a004ff1c7984 */ /* 0x000f620008000c00 */
[----:B0-----:R-:W-:-:S05]  /*0d80*/  IMAD.WIDE R34, R2, 0x8, R34 ;  /* 0x0000000802227825 */ /* 0x001fca00078e0222 */
[----:B------:R-:W3:Y:S01]  /*0d90*/  LDG.E.64 R38, desc[UR6][R34.64] ;  /* 0x0000000622267981 */ /* 0x000ee2000c1e1b00 */
[----:B------:R-:W-:Y:S01]  /*0da0*/  IMAD.WIDE R42, R2, 0x8, R34 ;  /* 0x00000008022a7825 */ /* 0x000fe200078e0222 */
[----:B-----5:R-:W-:-:S04]  /*0db0*/  DFMA R28, R28, R32, R40 ;  /* 0x000000201c1c722b */ /* 0x020fc80000000028 */
[----:B------:R0:W4:Y:S02]  /*0dc0*/  LDG.E.64 R40, desc[UR6][R42.64] ;  /* 0x000000062a287981 */ /* 0x000124000c1e1b00 */
[----:B0-----:R-:W-:-:S05]  /*0dd0*/  IMAD.WIDE R42, R2, 0x8, R42 ;  /* 0x00000008022a7825 */ /* 0x001fca00078e022a */
[----:B------:R-:W5:Y:S01]  /*0de0*/  LDG.E.64 R32, desc[UR6][R42.64] ;  /* 0x000000062a207981 */ /* 0x000f62000c1e1b00 */
[----:B--2---:R-:W-:-:S03]  /*0df0*/  DFMA R44, R36, R30, R28 ;  /* 0x0000001e242c722b */ /* 0x004fc6000000001c */
[----:B------:R-:W3:Y:S01]  /*0e00*/  LDS.128 R28, [UR4+0x1b0] ;  /* 0x0001b004ff1c7984 */ /* 0x000ee20008000c00 */
[----:B------:R-:W-:-:S04]  /*0e10*/  IMAD.WIDE R36, R2, 0x8, R42 ;  /* 0x0000000802247825 */ /* 0x000fc800078e022a */
[----:B---3--:R-:W-:Y:S01]  /*0e20*/  DFMA R28, R28, R38, R44 ;  /* 0x000000261c1c722b */ /* 0x008fe2000000002c */
[----:B------:R0:W2:Y:S07]  /*0e30*/  LDG.E.64 R38, desc[UR6][R36.64] ;  /* 0x0000000624267981 */ /* 0x0000ae000c1e1b00 */
        /* <DEDUP_REMOVED lines=9> */
[----:B------:R-:W-:Y:S01]  /*0ed0*/  IMAD.WIDE R42, R2, 0x8, R44 ;  /* 0x00000008022a7825 */ /* 0x000fe200078e022c */
[----:B--2---:R-:W-:Y:S02]  /*0ee0*/  DFMA R38, R38, R30, R28 ;  /* 0x0000001e2626722b */ /* 0x004fe4000000001c */
[----:B------:R-:W3:Y:S06]  /*0ef0*/  LDS.128 R28, [UR4+0x1d0] ;  /* 0x0001d004ff1c7984 */ /* 0x000eec0008000c00 */
[----:B---3--:R-:W-:-:S02]  /*0f00*/  DFMA R28, R28, R40, R38 ;  /* 0x000000281c1c722b */ /* 0x008fc40000000026 */
[----:B------:R-:W0:Y:S06]  /*0f10*/  LDC.64 R38, c[0x0][0x380] ;  /* 0x0000e000ff267b82 */ /* 0x000e2c0000000a00 */
[----:B----4-:R-:W-:Y:S02]  /*0f20*/  DFMA R36, R32, R30, R28 ;  /* 0x0000001e2024722b */ /* 0x010fe4000000001c */
[----:B------:R-:W5:Y:S04]  /*0f30*/  LDS.128 R28, [UR4+0x1e0] ;  /* 0x0001e004ff1c7984 */ /* 0x000f680008000c00 */
[----:B------:R1:W2:Y:S02]  /*0f40*/  LDG.E.64 R32, desc[UR6][R42.64] ;  /* 0x000000062a207981 */ /* 0x0002a4000c1e1b00 */
[----:B-1----:R-:W-:-:S04]  /*0f50*/  IMAD.WIDE R42, R2, 0x8, R42 ;  /* 0x00000008022a7825 */ /* 0x002fc800078e022a */
[----:B------:R-:W-:Y:S01]  /*0f60*/  IMAD R41, R0, R2, R3 ;  /* 0x0000000200297224 */ /* 0x000fe200078e0203 */
[----:B-----5:R-:W-:Y:S01]  /*0f70*/  DFMA R34, R28, R34, R36 ;  /* 0x000000221c22722b */ /* 0x020fe20000000024 */
[----:B------:R-:W3:Y:S01]  /*0f80*/  LDG.E.64 R36, desc[UR6][R42.64] ;  /* 0x000000062a247981 */ /* 0x000ee2000c1e1b00 */
[----:B------:R-:W-:-:S06]  /*0f90*/  IMAD.WIDE R28, R2, 0x8, R42 ;  /* 0x00000008021c7825 */ /* 0x000fcc00078e022a */
[----:B------:R-:W4:Y:S01]  /*0fa0*/  LDG.E.64 R28, desc[UR6][R28.64] ;  /* 0x000000061c1c7981 */ /* 0x000f22000c1e1b00 */
[----:B0-----:R-:W-:-:S05]  /*0fb0*/  IMAD.WIDE R38, R41, 0x8, R38 ;  /* 0x0000000829267825 */ /* 0x001fca00078e0226 */
[----:B------:R-:W5:Y:S01]  /*0fc0*/  LDG.E.64 R40, desc[UR6][R38.64] ;  /* 0x0000000626287981 */ /* 0x000f62000c1e1b00 */
[----:B------:R-:W-:Y:S01]  /*0fd0*/  UMOV UR8, 0x47ae147b ;  /* 0x47ae147b00087882 */ /* 0x000fe20000000000 */
[----:B------:R-:W-:Y:S01]  /*0fe0*/  UMOV UR9, 0x3f847ae1 ;  /* 0x3f847ae100097882 */ /* 0x000fe20000000000 */
[----:B------:R-:W-:Y:S01]  /*0ff0*/  ISETP.NE.AND P0, PT, R3, RZ, PT ;  /* 0x000000ff0300720c */ /* 0x000fe20003f05270 */
[----:B--2---:R-:W-:Y:S01]  /*1000*/  DFMA R30, R32, R30, R34 ;  /* 0x0000001e201e722b */ /* 0x004fe20000000022 */
[----:B------:R-:W3:Y:S07]  /*1010*/  LDS.128 R32, [UR4+0x1f0] ;  /* 0x0001f004ff207984 */ /* 0x000eee0008000c00 */
[----:B---3--:R-:W-:-:S08]  /*1020*/  DFMA R30, R32, R36, R30 ;  /* 0x00000024201e722b */ /* 0x008fd0000000001e */
[----:B----4-:R-:W-:-:S08]  /*1030*/  DFMA R30, R28, R34, R30 ;  /* 0x000000221c1e722b */ /* 0x010fd0000000001e */
[----:B------:R-:W-:-:S08]  /*1040*/  DMUL R30, R30, -UR8 ;  /* 0x800000081e1e7c28 */ /* 0x000fd00008000000 */
[----:B-----5:R-:W-:-:S07]  /*1050*/  DFMA R30, R30, 0.015625, R40 ;  /* 0x3f9000001e1e782b */ /* 0x020fce0000000028 */
[----:B------:R0:W-:Y:S01]  /*1060*/  STG.E.64 desc[UR6][R38.64], R30 ;  /* 0x0000001e26007986 */ /* 0x0001e2000c101b06 */
[----:B------:R-:W-:Y:S05]  /*1070*/  @P0 EXIT ;  /* 0x000000000000094d */ /* 0x000fea0003800000 */
[----:B------:R-:W-:-:S08]  /*1080*/  DADD R4, RZ, R4 ;  /* 0x00000000ff047229 */ /* 0x000fd00000000004 */
[----:B------:R-:W-:-:S08]  /*1090*/  DADD R4, R4, R6 ;  /* 0x0000000004047229 */ /* 0x000fd00000000006 */
[----:B------:R-:W-:-:S08]  /*10a0*/  DADD R4, R4, R8 ;  /* 0x0000000004047229 */ /* 0x000fd00000000008 */
[----:B------:R-:W-:Y:S01]  /*10b0*/  DADD R4, R4, R10 ;  /* 0x0000000004047229 */ /* 0x000fe2000000000a */
[----:B------:R-:W-:Y:S07]  /*10c0*/  LDS.128 R8, [UR4+0x70] ;  /* 0x00007004ff087984 */ /* 0x000fee0008000c00 */
[----:B------:R-:W-:-:S08]  /*10d0*/  DADD R4, R4, R12 ;  /* 0x0000000004047229 */ /* 0x000fd0000000000c */
[----:B------:R-:W-:Y:S01]  /*10e0*/  DADD R4, R4, R14 ;  /* 0x0000000004047229 */ /* 0x000fe2000000000e */
[----:B------:R-:W-:Y:S07]  /*10f0*/  LDS.128 R12, [UR4+0x80] ;  /* 0x00008004ff0c7984 */ /* 0x000fee0008000c00 */
[----:B------:R-:W-:Y:S02]  /*1100*/  DADD R16, R4, R16 ;  /* 0x0000000004107229 */ /* 0x000fe40000000010 */
[----:B------:R-:W1:Y:S06]  /*1110*/  LDS.128 R4, [UR4+0x60] ;  /* 0x00006004ff047984 */ /* 0x000e6c0008000c00 */
[----:B------:R-:W-:-:S08]  /*1120*/  DADD R16, R16, R18 ;  /* 0x0000000010107229 */ /* 0x000fd00000000012 */
[----:B------:R-:W-:Y:S01]  /*1130*/  DADD R16, R16, R20 ;  /* 0x0000000010107229 */ /* 0x000fe20000000014 */
[----:B------:R-:W2:Y:S07]  /*1140*/  LDC.64 R20, c[0x0][0x388] ;  /* 0x0000e200ff147b82 */ /* 0x000eae0000000a00 */
[----:B------:R-:W-:-:S08]  /*1150*/  DADD R16, R16, R22 ;  /* 0x0000000010107229 */ /* 0x000fd00000000016 */
[----:B------:R-:W-:-:S08]  /*1160*/  DADD R16, R16, R24 ;  /* 0x0000000010107229 */ /* 0x000fd00000000018 */
[----:B------:R-:W-:-:S08]  /*1170*/  DADD R16, R16, R26 ;  /* 0x0000000010107229 */ /* 0x000fd0000000001a */
[----:B-1----:R-:W-:Y:S02]  /*1180*/  DADD R4, R16, R4 ;  /* 0x0000000010047229 */ /* 0x002fe40000000004 */
[----:B------:R-:W-:Y:S06]  /*1190*/  LDS.128 R16, [UR4+0xd0] ;  /* 0x0000d004ff107984 */ /* 0x000fec0008000c00 */
[----:B------:R-:W-:Y:S02]  /*11a0*/  DADD R2, R4, R6 ;  /* 0x0000000004027229 */ /* 0x000fe40000000006 */
[----:B------:R-:W1:Y:S06]  /*11b0*/  LDS.128 R4, [UR4+0x90] ;  /* 0x00009004ff047984 */ /* 0x000e6c0008000c00 */
[----:B------:R-:W-:-:S08]  /*11c0*/  DADD R2, R2, R8 ;  /* 0x0000000002027229 */ /* 0x000fd00000000008 */
[----:B------:R-:W-:Y:S01]  /*11d0*/  DADD R2, R2, R10 ;  /* 0x0000000002027229 */ /* 0x000fe2000000000a */
[----:B------:R-:W3:Y:S07]  /*11e0*/  LDS.128 R8, [UR4+0xa0] ;  /* 0x0000a004ff087984 */ /* 0x000eee0008000c00 */
[----:B------:R-:W-:-:S08]  /*11f0*/  DADD R2, R2, R12 ;  /* 0x0000000002027229 */ /* 0x000fd0000000000c */
[----:B------:R-:W-:Y:S01]  /*1200*/  DADD R2, R2, R14 ;  /* 0x0000000002027229 */ /* 0x000fe2000000000e */
[----:B------:R-:W4:Y:S07]  /*1210*/  LDS.128 R12, [UR4+0xb0] ;  /* 0x0000b004ff0c7984 */ /* 0x000f2e0008000c00 */
[----:B-1----:R-:W-:-:S08]  /*1220*/  DADD R2, R2, R4 ;  /* 0x0000000002027229 */ /* 0x002fd00000000004 */
[----:B------:R-:W-:Y:S01]  /*1230*/  DADD R2, R2, R6 ;  /* 0x0000000002027229 */ /* 0x000fe20000000006 */
[----:B------:R-:W1:Y:S07]  /*1240*/  LDS.128 R4, [UR4+0xc0] ;  /* 0x0000c004ff047984 */ /* 0x000e6e0008000c00 */
[----:B---3--:R-:W-:-:S08]  /*1250*/  DADD R2, R2, R8 ;  /* 0x0000000002027229 */ /* 0x008fd00000000008 */
[----:B------:R-:W-:Y:S01]  /*1260*/  DADD R2, R2, R10 ;  /* 0x0000000002027229 */ /* 0x000fe2000000000a */
[----:B------:R-:W3:Y:S07]  /*1270*/  LDS.128 R8, [UR4+0xe0] ;  /* 0x0000e004ff087984 */ /* 0x000eee0008000c00 */
[----:B----4-:R-:W-:-:S08]  /*1280*/  DADD R2, R2, R12 ;  /* 0x0000000002027229 */ /* 0x010fd0000000000c */
[----:B------:R-:W-:Y:S01]  /*1290*/  DADD R2, R2, R14 ;  /* 0x0000000002027229 */ /* 0x000fe2000000000e */
[----:B------:R-:W4:Y:S07]  /*12a0*/  LDS.128 R12, [UR4+0xf0] ;  /* 0x0000f004ff0c7984 */ /* 0x000f2e0008000c00 */
[----:B-1----:R-:W-:-:S08]  /*12b0*/  DADD R2, R2, R4 ;  /* 0x0000000002027229 */ /* 0x002fd00000000004 */
[----:B------:R-:W-:-:S08]  /*12c0*/  DADD R2, R2, R6 ;  /* 0x0000000002027229 */ /* 0x000fd00000000006 */
[----:B------:R-:W-:-:S08]  /*12d0*/  DADD R2, R2, R16 ;  /* 0x0000000002027229 */ /* 0x000fd00000000010 */
[----:B------:R-:W-:Y:S01]  /*12e0*/  DADD R4, R2, R18 ;  /* 0x0000000002047229 */ /* 0x000fe20000000012 */
[----:B------:R-:W1:Y:S01]  /*12f0*/  LDS.128 R16, [UR4+0x100] ;  /* 0x00010004ff107984 */ /* 0x000e620008000c00 */
[----:B--2---:R-:W-:-:S06]  /*1300*/  IMAD.WIDE.U32 R2, R0, 0x8, R20 ;  /* 0x0000000800027825 */ /* 0x004fcc00078e0014 */
[----:B---3--:R-:W-:Y:S02]  /*1310*/  DADD R8, R4, R8 ;  /* 0x0000000004087229 */ /* 0x008fe40000000008 */
[----:B------:R-:W2:Y:S01]  /*1320*/  LDG.E.64 R4, desc[UR6][R2.64] ;  /* 0x0000000602047981 */ /* 0x000ea2000c1e1b00 */
[----:B------:R-:W-:Y:S01]  /*1330*/  UMOV UR8, 0x47ae147b ;  /* 0x47ae147b00087882 */ /* 0x000fe20000000000 */
[----:B------:R-:W-:-:S04]  /*1340*/  UMOV UR9, 0x3f847ae1 ;  /* 0x3f847ae100097882 */ /* 0x000fc80000000000 */
[----:B------:R-:W-:Y:S02]  /*1350*/  DADD R6, R8, R10 ;  /* 0x0000000008067229 */ /* 0x000fe4000000000a */
[----:B------:R-:W3:Y:S06]  /*1360*/  LDS.128 R8, [UR4+0x110] ;  /* 0x00011004ff087984 */ /* 0x000eec0008000c00 */
[----:B----4-:R-:W-:-:S08]  /*1370*/  DADD R6, R6, R12 ;  /* 0x0000000006067229 */ /* 0x010fd0000000000c */
        /* <DEDUP_REMOVED lines=42> */
[----:B------:R-:W-:-:S08]  /*1620*/  DADD R6, R6, R10 ;  /* 0x0000000006067229 */ /* 0x000fd0000000000a */
[----:B----4-:R-:W-:-:S08]  /*1630*/  DADD R6, R12, R6 ;  /* 0x000000000c067229 */ /* 0x010fd00000000006 */
[----:B------:R-:W-:-:S08]  /*1640*/  DADD R6, R6, R14 ;  /* 0x0000000006067229 */ /* 0x000fd0000000000e */
[----:B-1----:R-:W-:-:S08]  /*1650*/  DADD R6, R16, R6 ;  /* 0x0000000010067229 */ /* 0x002fd00000000006 */
[----:B------:R-:W-:-:S08]  /*1660*/  DADD R6, R6, R18 ;  /* 0x0000000006067229 */ /* 0x000fd00000000012 */
[----:B------:R-:W-:-:S08]  /*1670*/  DMUL R6, R6, -UR8 ;  /* 0x8000000806067c28 */ /* 0x000fd00008000000 */
[----:B--2---:R-:W-:-:S07]  /*1680*/  DFMA R4, R6, 0.015625, R4 ;  /* 0x3f9000000604782b */ /* 0x004fce0000000004 */
[----:B------:R-:W-:Y:S01]  /*1690*/  STG.E.64 desc[UR6][R2.64], R4 ;  /* 0x0000000402007986 */ /* 0x000fe2000c101b06 */
[----:B------:R-:W-:Y:S05]  /*16a0*/  EXIT ;  /* 0x000000000000794d */ /* 0x000fea0003800000 */
.L_x_48:
        /* <DEDUP_REMOVED lines=13> */
.L_x_79:


//--------------------- .text._Z14updateW2KernelPdS_S_S_i --------------------------
	.section	.text._Z14updateW2KernelPdS_S_S_i,"ax",@progbits
	.align	128
        .global         _Z14updateW2KernelPdS_S_S_i
        .type           _Z14updateW2KernelPdS_S_S_i,@function
        .size           _Z14updateW2KernelPdS_S_S_i,(.L_x_80 - _Z14updateW2KernelPdS_S_S_i)
        .other          _Z14updateW2KernelPdS_S_S_i,@"STO_CUDA_ENTRY STV_DEFAULT"
_Z14updateW2KernelPdS_S_S_i:
.text._Z14updateW2KernelPdS_S_S_i:
        /* <DEDUP_REMOVED lines=10> */
[----:B------:R-:W-:-:S04]  /*00a0*/  IMAD R7, R3, 0xa, R0 ;  /* 0x0000000a03077824 */ /* 0x000fc800078e0200 */
[----:B0-----:R-:W-:-:S06]  /*00b0*/  IMAD.WIDE.U32 R4, R7, 0x8, R4 ;  /* 0x0000000807047825 */ /* 0x001fcc00078e0004 */
[----:B------:R-:W2:Y:S01]  /*00c0*/  LDG.E.64 R4, desc[UR6][R4.64] ;  /* 0x0000000604047981 */ /* 0x000ea2000c1e1b00 */
[----:B------:R-:W0:Y:S01]  /*00d0*/  S2UR UR5, SR_CgaCtaId ;  /* 0x00000000000579c3 */ /* 0x000e220000008800 */
[----:B------:R-:W-:Y:S02]  /*00e0*/  UMOV UR4, 0x400 ;  /* 0x0000040000047882 */ /* 0x000fe40000000000 */
[----:B0-----:R-:W-:-:S06]  /*00f0*/  ULEA UR4, UR5, UR4, 0x18 ;  /* 0x0000000405047291 */ /* 0x001fcc000f8ec0ff */
[----:B------:R-:W-:-:S05]  /*0100*/  LEA R7, R3, UR4, 0x3 ;  /* 0x0000000403077c11 */ /* 0x000fca000f8e18ff */
[----:B--2---:R0:W-:Y:S02]  /*0110*/  STS.64 [R7], R4 ;  /* 0x0000000407007388 */ /* 0x0041e40000000a00 */
.L_x_50:
[----:B------:R-:W-:Y:S05]  /*0120*/  BSYNC.RECONVERGENT B0 ;  /* 0x0000000000007941 */ /* 0x000fea0003800200 */
.L_x_49:
        /* <DEDUP_REMOVED lines=344> */
.L_x_51:
        /* <DEDUP_REMOVED lines=13> */
.L_x_80:


//--------------------- .text._Z24backwardHiddenGradKernelPdS_S_S_i --------------------------
	.section	.text._Z24backwardHiddenGradKernelPdS_S_S_i,"ax",@progbits
	.align	128
        .global         _Z24backwardHiddenGradKernelPdS_S_S_i
        .type           _Z24backwardHiddenGradKernelPdS_S_S_i,@function
        .size           _Z24backwardHiddenGradKernelPdS_S_S_i,(.L_x_81 - _Z24backwardHiddenGradKernelPdS_S_S_i)
        .other          _Z24backwardHiddenGradKernelPdS_S_S_i,@"STO_CUDA_ENTRY STV_DEFAULT"
_Z24backwardHiddenGradKernelPdS_S_S_i:
.text._Z24backwardHiddenGradKernelPdS_S_S_i:
[----:B------:R-:W-:Y:S01]  /*0000*/  LDC R1, c[0x0][0x37c] ;  /* 0x0000df00ff017b82 */ /* 0x000fe20000000800 */
[----:B------:R-:W0:Y:S07]  /*0010*/  S2R R6, SR_TID.X ;  /* 0x0000000000067919 */ /* 0x000e2e0000002100 */
[----:B------:R-:W1:Y:S01]  /*0020*/  S2UR UR4, SR_CTAID.X ;  /* 0x00000000000479c3 */ /* 0x000e620000002500 */
[----:B------:R-:W2:Y:S01]  /*0030*/  LDCU.64 UR6, c[0x0][0x358] ;  /* 0x00006b00ff0677ac */ /* 0x000ea20008000a00 */
[----:B------:R-:W-:Y:S01]  /*0040*/  BSSY.RECONVERGENT B0, `(.L_x_52) ;  /* 0x0000015000007945 */ /* 0x000fe20003800200 */
[----:B------:R-:W3:Y:S05]  /*0050*/  S2R R7, SR_CTAID.Y ;  /* 0x0000000000077919 */ /* 0x000eea0000002600 */
[----:B------:R-:W1:Y:S01]  /*0060*/  LDC R11, c[0x0][0x360] ;  /* 0x0000d800ff0b7b82 */ /* 0x000e620000000800 */
[----:B0-----:R-:W-:Y:S01]  /*0070*/  ISETP.GT.U32.AND P1, PT, R6, 0x9, PT ;  /* 0x000000090600780c */ /* 0x001fe20003f24070 */
[----:B-1----:R-:W-:-:S05]  /*0080*/  IMAD R0, R11, UR4, R6 ;  /* 0x000000040b007c24 */ /* 0x002fca000f8e0206 */
[----:B------:R-:W-:-:S07]  /*0090*/  ISETP.GT.AND P0, PT, R0, 0x7f, PT ;  /* 0x0000007f0000780c */ /* 0x000fce0003f04270 */
[----:B--23--:R-:W-:Y:S06]  /*00a0*/  @P1 BRA `(.L_x_53) ;  /* 0x0000000000381947 */ /* 0x00cfec0003800000 */
[----:B------:R-:W0:Y:S01]  /*00b0*/  S2UR UR5, SR_CgaCtaId ;  /* 0x00000000000579c3 */ /* 0x000e220000008800 */
[----:B------:R-:W-:Y:S01]  /*00c0*/  UMOV UR4, 0x400 ;  /* 0x0000040000047882 */ /* 0x000fe20000000000 */
[----:B------:R-:W-:-:S06]  /*00d0*/  IMAD R5, R7, 0xa, R6 ;  /* 0x0000000a07057824 */ /* 0x000fcc00078e0206 */
[----:B------:R-:W1:Y:S01]  /*00e0*/  LDC.64 R2, c[0x0][0x388] ;  /* 0x0000e200ff027b82 */ /* 0x000e620000000a00 */
[----:B0-----:R-:W-:-:S06]  /*00f0*/  ULEA UR4, UR5, UR4, 0x18 ;  /* 0x0000000405047291 */ /* 0x001fcc000f8ec0ff */
[----:B------:R-:W-:Y:S01]  /*0100*/  LEA R9, R6, UR4, 0x3 ;  /* 0x0000000406097c11 */ /* 0x000fe2000f8e18ff */
[----:B-1----:R-:W-:-:S07]  /*0110*/  IMAD.WIDE.U32 R2, R5, 0x8, R2 ;  /* 0x0000000805027825 */ /* 0x002fce00078e0002 */
.L_x_54:
[----:B------:R0:W2:Y:S01]  /*0120*/  LDG.E.64 R4, desc[UR6][R2.64] ;  /* 0x0000000602047981 */ /* 0x0000a2000c1e1b00 */
[----:B------:R-:W-:-:S04]  /*0130*/  IADD3 R6, PT, PT, R11, R6, RZ ;  /* 0x000000060b067210 */ /* 0x000fc80007ffe0ff */
[----:B------:R-:W-:Y:S01]  /*0140*/  ISETP.GE.U32.AND P1, PT, R6, 0xa, PT ;  /* 0x0000000a0600780c */ /* 0x000fe20003f26070 */
[C---:B0-----:R-:W-:Y:S01]  /*0150*/  IMAD.WIDE.U32 R2, R11.reuse, 0x8, R2 ;  /* 0x000000080b027825 */ /* 0x041fe200078e0002 */
[----:B--2---:R0:W-:Y:S02]  /*0160*/  STS.64 [R9], R4 ;  /* 0x0000000409007388 */ /* 0x0041e40000000a00 */
[----:B0-----:R-:W-:-:S09]  /*0170*/  LEA R9, R11, R9, 0x3 ;  /* 0x000000090b097211 */ /* 0x001fd200078e18ff */
[----:B------:R-:W-:Y:S05]  /*0180*/  @!P1 BRA `(.L_x_54) ;  /* 0xfffffffc00e49947 */ /* 0x000fea000383ffff */
.L_x_53:
[----:B------:R-:W-:Y:S05]  /*0190*/  BSYNC.RECONVERGENT B0 ;  /* 0x0000000000007941 */ /* 0x000fea0003800200 */
.L_x_52:
[----:B------:R-:W-:Y:S06]  /*01a0*/  BAR.SYNC.DEFER_BLOCKING 0x0 ;  /* 0x0000000000007b1d */ /* 0x000fec0000010000 */
[----:B------:R-:W-:Y:S05]  /*01b0*/  @P0 EXIT ;  /* 0x000000000000094d */ /* 0x000fea0003800000 */
[----:B------:R-:W0:Y:S08]  /*01c0*/  LDC.64 R2, c[0x0][0x380] ;  /* 0x0000e000ff027b82 */ /* 0x000e300000000a00 */
[----:B------:R-:W1:Y:S08]  /*01d0*/  LDC R15, c[0x0][0x3a0] ;  /* 0x0000e800ff0f7b82 */ /* 0x000e700000000800 */
[----:B------:R-:W2:Y:S01]  /*01e0*/  S2UR UR5, SR_CgaCtaId ;  /* 0x00000000000579c3 */ /* 0x000ea20000008800 */
[----:B0-----:R-:W-:Y:S01]  /*01f0*/  IMAD.WIDE R2, R0, 0x8, R2 ;  /* 0x0000000800027825 */ /* 0x001fe200078e0202 */
[----:B------:R-:W-:-:S06]  /*0200*/  UMOV UR4, 0x400 ;  /* 0x0000040000047882 */ /* 0x000fcc0000000000 */
[----:B------:R-:W0:Y:S01]  /*0210*/  LDC.64 R20, c[0x0][0x390] ;  /* 0x0000e400ff147b82 */ /* 0x000e220000000a00 */
[----:B------:R3:W4:Y:S01]  /*0220*/  LDG.E.64 R22, desc[UR6][R2.64] ;  /* 0x0000000602167981 */ /* 0x000722000c1e1b00 */
[----:B-1----:R-:W-:-:S05]  /*0230*/  IMAD.WIDE R4, R15, 0x8, R2 ;  /* 0x000000080f047825 */ /* 0x002fca00078e0202 */
[----:B------:R1:W5:Y:S01]  /*0240*/  LDG.E.64 R12, desc[UR6][R4.64] ;  /* 0x00000006040c7981 */ /* 0x000362000c1e1b00 */
[----:B------:R-:W-:-:S05]  /*0250*/  IMAD.WIDE R24, R15, 0x8, R4 ;  /* 0x000000080f187825 */ /* 0x000fca00078e0204 */
[----:B------:R1:W5:Y:S01]  /*0260*/  LDG.E.64 R26, desc[UR6][R24.64] ;  /* 0x00000006181a7981 */ /* 0x000362000c1e1b00 */
[----:B------:R-:W-:-:S05]  /*0270*/  IMAD.WIDE R28, R15, 0x8, R24 ;  /* 0x000000080f1c7825 */ /* 0x000fca00078e0218 */
[----:B------:R1:W5:Y:S01]  /*0280*/  LDG.E.64 R18, desc[UR6][R28.64] ;  /* 0x000000061c127981 */ /* 0x000362000c1e1b00 */
[----:B--2---:R-:W-:Y:S01]  /*0290*/  ULEA UR4, UR5, UR4, 0x18 ;  /* 0x0000000405047291 */ /* 0x004fe2000f8ec0ff */
[----:B---3--:R-:W-:-:S05]  /*02a0*/  IMAD.WIDE R2, R15, 0x8, R28 ;  /* 0x000000080f027825 */ /* 0x008fca00078e021c */
[----:B------:R-:W2:Y:S04]  /*02b0*/  LDG.E.64 R16, desc[UR6][R2.64] ;  /* 0x0000000602107981 */ /* 0x000ea8000c1e1b00 */
[----:B------:R-:W4:Y:S01]  /*02c0*/  LDS.128 R8, [UR4] ;  /* 0x00000004ff087984 */ /* 0x000f220008000c00 */
[----:B-1----:R-:W-:-:S05]  /*02d0*/  IMAD.WIDE R4, R15, 0x8, R2 ;  /* 0x000000080f047825 */ /* 0x002fca00078e0202 */
[----:B------:R-:W3:Y:S01]  /*02e0*/  LDG.E.64 R2, desc[UR6][R4.64] ;  /* 0x0000000604027981 */ /* 0x000ee2000c1e1b00 */
[----:B------:R-:W-:Y:S01]  /*02f0*/  IMAD.WIDE R24, R15, 0x8, R4 ;  /* 0x000000080f187825 */ /* 0x000fe200078e0204 */
[----:B------:R-:W-:-:S03]  /*0300*/  LEA R0, R7, R0, 0x7 ;  /* 0x0000000007007211 */ /* 0x000fc600078e38ff */
[----:B------:R-:W-:Y:S01]  /*0310*/  IMAD.WIDE R28, R15, 0x8, R24 ;  /* 0x000000080f1c7825 */ /* 0x000fe200078e0218 */
[----:B------:R-:W3:Y:S04]  /*0320*/  LDG.E.64 R4, desc[UR6][R24.64] ;  /* 0x0000000618047981 */ /* 0x000ee8000c1e1b00 */
[----:B------:R1:W3:Y:S01]  /*0330*/  LDG.E.64 R6, desc[UR6][R28.64] ;  /* 0x000000061c067981 */ /* 0x0002e2000c1e1b00 */
[----:B0-----:R-:W-:-:S06]  /*0340*/  IMAD.WIDE R20, R0, 0x8, R20 ;  /* 0x0000000800147825 */ /* 0x001fcc00078e0214 */
[----:B------:R-:W3:Y:S01]  /*0350*/  LDG.E.64 R20, desc[UR6][R20.64] ;  /* 0x0000000614147981 */ /* 0x000ee2000c1e1b00 */
[----:B-1----:R-:W-:-:S05]  /*0360*/  IMAD.WIDE R28, R15, 0x8, R28 ;  /* 0x000000080f1c7825 */ /* 0x002fca00078e021c */
[----:B------:R-:W3:Y:S01]  /*0370*/  LDG.E.64 R24, desc[UR6][R28.64] ;  /* 0x000000061c187981 */ /* 0x000ee2000c1e1b00 */
[----:B----4-:R-:W-:Y:S01]  /*0380*/  DFMA R8, R22, R8, RZ ;  /* 0x000000081608722b */ /* 0x010fe200000000ff */
[----:B------:R-:W-:-:S06]  /*0390*/  IMAD.WIDE R22, R15, 0x8, R28 ;  /* 0x000000080f167825 */ /* 0x000fcc00078e021c */
[----:B------:R-:W4:Y:S01]  /*03a0*/  LDG.E.64 R22, desc[UR6][R22.64] ;  /* 0x0000000616167981 */ /* 0x000f22000c1e1b00 */
[----:B-----5:R-:W-:-:S03]  /*03b0*/  DFMA R8, R12, R10, R8 ;  /* 0x0000000a0c08722b */ /* 0x020fc60000000008 */
[----:B------:R-:W0:Y:S05]  /*03c0*/  LDS.128 R12, [UR4+0x10] ;  /* 0x00001004ff0c7984 */ /* 0x000e2a0008000c00 */
[----:B0-----:R-:W-:Y:S02]  /*03d0*/  DFMA R12, R26, R12, R8 ;  /* 0x0000000c1a0c722b */ /* 0x001fe40000000008 */
[----:B------:R-:W2:Y:S06]  /*03e0*/  LDS.128 R8, [UR4+0x20] ;  /* 0x00002004ff087984 */ /* 0x000eac0008000c00 */
[----:B------:R-:W-:-:S02]  /*03f0*/  DFMA R18, R18, R14, R12 ;  /* 0x0000000e1212722b */ /* 0x000fc4000000000c */
[----:B------:R-:W0:Y:S06]  /*0400*/  LDS.128 R12, [UR4+0x30] ;  /* 0x00003004ff0c7984 */ /* 0x000e2c0008000c00 */
[----:B--2---:R-:W-:Y:S02]  /*0410*/  DFMA R8, R16, R8, R18 ;  /* 0x000000081008722b */ /* 0x004fe40000000012 */
[----:B------:R-:W1:Y:S06]  /*0420*/  LDS.128 R16, [UR4+0x40] ;  /* 0x00004004ff107984 */ /* 0x000e6c0008000c00 */
[----:B---3--:R-:W-:-:S08]  /*0430*/  DFMA R2, R2, R10, R8 ;  /* 0x0000000a0202722b */ /* 0x008fd00000000008 */
[----:B0-----:R-:W-:-:S08]  /*0440*/  DFMA R2, R4, R12, R2 ;  /* 0x0000000c0402722b */ /* 0x001fd00000000002 */
[----:B------:R-:W-:Y:S01]  /*0450*/  DFMA R2, R6, R14, R2 ;  /* 0x0000000e0602722b */ /* 0x000fe20000000002 */
[----:B------:R-:W0:Y:S01]  /*0460*/  LDC.64 R6, c[0x0][0x398] ;  /* 0x0000e600ff067b82 */ /* 0x000e220000000a00 */
[----:B------:R-:W-:Y:S01]  /*0470*/  DSETP.GT.AND P0, PT, R20, RZ, PT ;  /* 0x000000ff1400722a */ /* 0x000fe20003f04000 */
[----:B------:R-:W-:-:S05]  /*0480*/  MOV R4, RZ ;  /* 0x000000ff00047202 */ /* 0x000fca0000000f00 */
[----:B-1----:R-:W-:Y:S01]  /*0490*/  DFMA R2, R24, R16, R2 ;  /* 0x000000101802722b */ /* 0x002fe20000000002 */
[----:B------:R-:W-:-:S07]  /*04a0*/  FSEL R5, RZ, 1.875, !P0 ;  /* 0x3ff00000ff057808 */ /* 0x000fce0004000000 */
[----:B----4-:R-:W-:-:S08]  /*04b0*/  DFMA R2, R22, R18, R2 ;  /* 0x000000121602722b */ /* 0x010fd00000000002 */
[----:B------:R-:W-:Y:S01]  /*04c0*/  DMUL R2, R2, R4 ;  /* 0x0000000402027228 */ /* 0x000fe20000000000 */
[----:B0-----:R-:W-:-:S06]  /*04d0*/  IMAD.WIDE R4, R0, 0x8, R6 ;  /* 0x0000000800047825 */ /* 0x001fcc00078e0206 */
[----:B------:R-:W-:Y:S01]  /*04e0*/  STG.E.64 desc[UR6][R4.64], R2 ;  /* 0x0000000204007986 */ /* 0x000fe2000c101b06 */
[----:B------:R-:W-:Y:S05]  /*04f0*/  EXIT ;  /* 0x000000000000794d */ /* 0x000fea0003800000 */
.L_x_55:
        /* <DEDUP_REMOVED lines=16> */
.L_x_81:


//--------------------- .text._Z24backwardOutputGradKernelPdS_S_ --------------------------
	.section	.text._Z24backwardOutputGradKernelPdS_S_,"ax",@progbits
	.align	128
        .global         _Z24backwardOutputGradKernelPdS_S_
        .type           _Z24backwardOutputGradKernelPdS_S_,@function
        .size           _Z24backwardOutputGradKernelPdS_S_,(.L_x_82 - _Z24backwardOutputGradKernelPdS_S_)
        .other          _Z24backwardOutputGradKernelPdS_S_,@"STO_CUDA_ENTRY STV_DEFAULT"
_Z24backwardOutputGradKernelPdS_S_:
.text._Z24backwardOutputGradKernelPdS_S_:
[----:B------:R-:W-:Y:S01]  /*0000*/  LDC R1, c[0x0][0x37c] ;  /* 0x0000df00ff017b82 */ /* 0x000fe20000000800 */
[----:B------:R-:W0:Y:S02]  /*0010*/  S2R R11, SR_TID.X ;  /* 0x00000000000b7919 */ /* 0x000e240000002100 */
[----:B0-----:R-:W-:-:S13]  /*0020*/  ISETP.GT.U32.AND P0, PT, R11, 0x9, PT ;  /* 0x000000090b00780c */ /* 0x001fda0003f04070 */
[----:B------:R-:W-:Y:S05]  /*0030*/  @P0 EXIT ;  /* 0x000000000000094d */ /* 0x000fea0003800000 */
[----:B------:R-:W0:Y:S01]  /*0040*/  S2R R0, SR_CTAID.X ;  /* 0x0000000000007919 */ /* 0x000e220000002500 */
[----:B------:R-:W1:Y:S01]  /*0050*/  LDC.64 R2, c[0x0][0x380] ;  /* 0x0000e000ff027b82 */ /* 0x000e620000000a00 */
[----:B------:R-:W2:Y:S07]  /*0060*/  LDCU.64 UR4, c[0x0][0x358] ;  /* 0x00006b00ff0477ac */ /* 0x000eae0008000a00 */
[----:B------:R-:W3:Y:S08]  /*0070*/  LDC.64 R4, c[0x0][0x388] ;  /* 0x0000e200ff047b82 */ /* 0x000ef00000000a00 */
[----:B------:R-:W4:Y:S01]  /*0080*/  LDC.64 R8, c[0x0][0x390] ;  /* 0x0000e400ff087b82 */ /* 0x000f220000000a00 */
[----:B0-----:R-:W-:-:S04]  /*0090*/  IMAD R11, R0, 0xa, R11 ;  /* 0x0000000a000b7824 */ /* 0x001fc800078e020b */
[----:B-1----:R-:W-:-:S04]  /*00a0*/  IMAD.WIDE.U32 R2, R11, 0x8, R2 ;  /* 0x000000080b027825 */ /* 0x002fc800078e0002 */
[C---:B---3--:R-:W-:Y:S02]  /*00b0*/  IMAD.WIDE.U32 R4, R11.reuse, 0x8, R4 ;  /* 0x000000080b047825 */ /* 0x048fe400078e0004 */
[----:B--2---:R-:W2:Y:S04]  /*00c0*/  LDG.E.64 R2, desc[UR4][R2.64] ;  /* 0x0000000402027981 */ /* 0x004ea8000c1e1b00 */
[----:B------:R-:W2:Y:S01]  /*00d0*/  LDG.E.64 R4, desc[UR4][R4.64] ;  /* 0x0000000404047981 */ /* 0x000ea2000c1e1b00 */
[----:B----4-:R-:W-:Y:S01]  /*00e0*/  IMAD.WIDE.U32 R8, R11, 0x8, R8 ;  /* 0x000000080b087825 */ /* 0x010fe200078e0008 */
[----:B--2---:R-:W-:-:S07]  /*00f0*/  DADD R6, R2, -R4 ;  /* 0x0000000002067229 */ /* 0x004fce0000000804 */
[----:B------:R-:W-:Y:S01]  /*0100*/  STG.E.64 desc[UR4][R8.64], R6 ;  /* 0x0000000608007986 */ /* 0x000fe2000c101b04 */
[----:B------:R-:W-:Y:S05]  /*0110*/  EXIT ;  /* 0x000000000000794d */ /* 0x000fea0003800000 */
.L_x_56:
        /* <DEDUP_REMOVED lines=14> */
.L_x_82:


//--------------------- .text._Z19forwardOutputKernelPdS_S_S_i --------------------------
	.section	.text._Z19forwardOutputKernelPdS_S_S_i,"ax",@progbits
	.align	128
        .global         _Z19forwardOutputKernelPdS_S_S_i
        .type           _Z19forwardOutputKernelPdS_S_S_i,@function
        .size           _Z19forwardOutputKernelPdS_S_S_i,(.L_x_83 - _Z19forwardOutputKernelPdS_S_S_i)
        .other          _Z19forwardOutputKernelPdS_S_S_i,@"STO_CUDA_ENTRY STV_DEFAULT"
_Z19forwardOutputKernelPdS_S_S_i:
.text._Z19forwardOutputKernelPdS_S_S_i:
[----:B------:R-:W-:Y:S01]  /*0000*/  LDC R1, c[0x0][0x37c] ;  /* 0x0000df00ff017b82 */ /* 0x000fe20000000800 */
[----:B------:R-:W0:Y:S01]  /*0010*/  S2R R2, SR_TID.X ;  /* 0x0000000000027919 */ /* 0x000e220000002100 */
[----:B------:R-:W0:Y:S06]  /*0020*/  LDCU UR12, c[0x0][0x3a0] ;  /* 0x00007400ff0c77ac */ /* 0x000e2c0008000800 */
[----:B------:R-:W1:Y:S01]  /*0030*/  S2UR UR4, SR_CTAID.X ;  /* 0x00000000000479c3 */ /* 0x000e620000002500 */
[----:B------:R-:W-:Y:S01]  /*0040*/  BSSY.RECONVERGENT B0, `(.L_x_57) ;  /* 0x0000014000007945 */ /* 0x000fe20003800200 */
[----:B------:R-:W2:Y:S01]  /*0050*/  S2R R3, SR_CTAID.Y ;  /* 0x0000000000037919 */ /* 0x000ea20000002600 */
[----:B------:R-:W3:Y:S05]  /*0060*/  LDCU.64 UR10, c[0x0][0x358] ;  /* 0x00006b00ff0a77ac */ /* 0x000eea0008000a00 */
[----:B------:R-:W1:Y:S01]  /*0070*/  LDC R13, c[0x0][0x360] ;  /* 0x0000d800ff0d7b82 */ /* 0x000e620000000800 */
[----:B0-----:R-:W-:Y:S01]  /*0080*/  ISETP.GE.AND P1, PT, R2, UR12, PT ;  /* 0x0000000c02007c0c */ /* 0x001fe2000bf26270 */
[----:B-1----:R-:W-:-:S05]  /*0090*/  IMAD R0, R13, UR4, R2 ;  /* 0x000000040d007c24 */ /* 0x002fca000f8e0202 */
[----:B------:R-:W-:-:S07]  /*00a0*/  ISETP.GT.AND P0, PT, R0, 0x9, PT ;  /* 0x000000090000780c */ /* 0x000fce0003f04270 */
[----:B--23--:R-:W-:Y:S06]  /*00b0*/  @P1 BRA `(.L_x_58) ;  /* 0x0000000000301947 */ /* 0x00cfec0003800000 */
[----:B------:R-:W0:Y:S01]  /*00c0*/  S2R R9, SR_CgaCtaId ;  /* 0x0000000000097919 */ /* 0x000e220000008800 */
[----:B------:R-:W1:Y:S01]  /*00d0*/  LDC.64 R6, c[0x0][0x390] ;  /* 0x0000e400ff067b82 */ /* 0x000e620000000a00 */
[----:B------:R-:W-:-:S04]  /*00e0*/  MOV R4, 0x400 ;  /* 0x0000040000047802 */ /* 0x000fc80000000f00 */
[----:B0-----:R-:W-:-:S07]  /*00f0*/  LEA R9, R9, R4, 0x18 ;  /* 0x0000000409097211 */ /* 0x001fce00078ec0ff */
.L_x_59:
[----:B0-----:R-:W-:-:S04]  /*0100*/  IMAD R5, R3, UR12, R2 ;  /* 0x0000000c03057c24 */ /* 0x001fc8000f8e0202 */
[----:B-1----:R-:W-:-:S06]  /*0110*/  IMAD.WIDE R4, R5, 0x8, R6 ;  /* 0x0000000805047825 */ /* 0x002fcc00078e0206 */
[----:B------:R-:W2:Y:S01]  /*0120*/  LDG.E.64 R4, desc[UR10][R4.64] ;  /* 0x0000000a04047981 */ /* 0x000ea2000c1e1b00 */
[----:B------:R-:W-:Y:S02]  /*0130*/  LEA R11, R2, R9, 0x3 ;  /* 0x00000009020b7211 */ /* 0x000fe400078e18ff */
[----:B------:R-:W-:-:S04]  /*0140*/  IADD3 R2, PT, PT, R13, R2, RZ ;  /* 0x000000020d027210 */ /* 0x000fc80007ffe0ff */
[----:B------:R-:W-:Y:S01]  /*0150*/  ISETP.GE.AND P1, PT, R2, UR12, PT ;  /* 0x0000000c02007c0c */ /* 0x000fe2000bf26270 */
[----:B--2---:R0:W-:-:S12]  /*0160*/  STS.64 [R11], R4 ;  /* 0x000000040b007388 */ /* 0x0041d80000000a00 */
[----:B------:R-:W-:Y:S05]  /*0170*/  @!P1 BRA `(.L_x_59) ;  /* 0xfffffffc00e09947 */ /* 0x000fea000383ffff */
.L_x_58:
[----:B------:R-:W-:Y:S05]  /*0180*/  BSYNC.RECONVERGENT B0 ;  /* 0x0000000000007941 */ /* 0x000fea0003800200 */
.L_x_57:
[----:B------:R-:W-:Y:S06]  /*0190*/  BAR.SYNC.DEFER_BLOCKING 0x0 ;  /* 0x0000000000007b1d */ /* 0x000fec0000010000 */
[----:B------:R-:W-:Y:S05]  /*01a0*/  @P0 EXIT ;  /* 0x000000000000094d */ /* 0x000fea0003800000 */
[----:B0-----:R-:W0:Y:S02]  /*01b0*/  LDC.64 R4, c[0x0][0x388] ;  /* 0x0000e200ff047b82 */ /* 0x001e240000000a00 */
[----:B0-----:R-:W-:-:S06]  /*01c0*/  IMAD.WIDE R4, R0, 0x8, R4 ;  /* 0x0000000800047825 */ /* 0x001fcc00078e0204 */
[----:B------:R-:W5:Y:S01]  /*01d0*/  LDG.E.64 R4, desc[UR10][R4.64] ;  /* 0x0000000a04047981 */ /* 0x000f62000c1e1b00 */
[----:B------:R-:W-:-:S09]  /*01e0*/  UISETP.GE.AND UP0, UPT, UR12, 0x1, UPT ;  /* 0x000000010c00788c */ /* 0x000fd2000bf06270 */
[----:B------:R-:W-:Y:S05]  /*01f0*/  BRA.U !UP0, `(.L_x_60) ;  /* 0x0000000908247547 */ /* 0x000fea000b800000 */
[----:B------:R-:W-:Y:S02]  /*0200*/  UISETP.GE.U32.AND UP1, UPT, UR12, 0x10, UPT ;  /* 0x000000100c00788c */ /* 0x000fe4000bf26070 */
[----:B------:R-:W-:Y:S01]  /*0210*/  IMAD R20, R0, UR12, RZ ;  /* 0x0000000c00147c24 */ /* 0x000fe2000f8e02ff */
[----:B------:R-:W-:Y:S01]  /*0220*/  ULOP3.LUT UR9, UR12, 0xf, URZ, 0xc0, !UPT ;  /* 0x0000000f0c097892 */ /* 0x000fe2000f8ec0ff */
[----:B------:R-:W-:-:S03]  /*0230*/  UMOV UR4, URZ ;  /* 0x000000ff00047c82 */ /* 0x000fc60008000000 */
[----:B------:R-:W-:Y:S02]  /*0240*/  UISETP.NE.AND UP0, UPT, UR9, URZ, UPT ;  /* 0x000000ff0900728c */ /* 0x000fe4000bf05270 */
[----:B------:R-:W-:Y:S09]  /*0250*/  BRA.U !UP1, `(.L_x_61) ;  /* 0x0000000109e87547 */ /* 0x000ff2000b800000 */
[----:B------:R-:W0:Y:S01]  /*0260*/  S2UR UR8, SR_CgaCtaId ;  /* 0x00000000000879c3 */ /* 0x000e220000008800 */
[----:B------:R-:W1:Y:S01]  /*0270*/  LDCU.64 UR6, c[0x0][0x380] ;  /* 0x00007000ff0677ac */ /* 0x000e620008000a00 */
[----:B------:R-:W-:Y:S01]  /*0280*/  MOV R2, R20 ;  /* 0x0000001400027202 */ /* 0x000fe20000000f00 */
[----:B------:R-:W-:Y:S01]  /*0290*/  UMOV UR5, 0x400 ;  /* 0x0000040000057882 */ /* 0x000fe20000000000 */
[----:B------:R-:W-:Y:S02]  /*02a0*/  ULOP3.LUT UR4, UR12, 0x7ffffff0, URZ, 0xc0, !UPT ;  /* 0x7ffffff00c047892 */ /* 0x000fe4000f8ec0ff */
[----:B-1----:R-:W-:-:S04]  /*02b0*/  UIADD3 UR6, UP1, UPT, UR6, 0x40, URZ ;  /* 0x0000004006067890 */ /* 0x002fc8000ff3e0ff */
[----:B------:R-:W-:Y:S02]  /*02c0*/  UIADD3.X UR7, UPT, UPT, URZ, UR7, URZ, UP1, !UPT ;  /* 0x00000007ff077290 */ /* 0x000fe40008ffe4ff */
[----:B0-----:R-:W-:Y:S02]  /*02d0*/  ULEA UR5, UR8, UR5, 0x18 ;  /* 0x0000000508057291 */ /* 0x001fe4000f8ec0ff */
[----:B------:R-:W-:Y:S02]  /*02e0*/  UIADD3 UR8, UPT, UPT, -UR4, URZ, URZ ;  /* 0x000000ff04087290 */ /* 0x000fe4000fffe1ff */
[----:B------:R-:W-:-:S12]  /*02f0*/  UIADD3 UR5, UPT, UPT, UR5, 0x40, URZ ;  /* 0x0000004005057890 */ /* 0x000fd8000fffe0ff */
.L_x_62:
[----:B------:R-:W-:Y:S01]  /*0300*/  MOV R22, UR6 ;  /* 0x0000000600167c02 */ /* 0x000fe20008000f00 */
[----:B------:R-:W-:Y:S01]  /*0310*/  IMAD.U32 R23, RZ, RZ, UR7 ;  /* 0x00000007ff177e24 */ /* 0x000fe2000f8e00ff */
[----:B------:R-:W0:Y:S03]  /*0320*/  LDS.128 R8, [UR5+-0x40] ;  /* 0xffffc005ff087984 */ /* 0x000e260008000c00 */
[----:B------:R-:W-:-:S05]  /*0330*/  IMAD.WIDE R22, R2, 0x8, R22 ;  /* 0x0000000802167825 */ /* 0x000fca00078e0216 */
[----:B------:R-:W0:Y:S04]  /*0340*/  LDG.E.64 R6, desc[UR10][R22.64+-0x40] ;  /* 0xffffc00a16067981 */ /* 0x000e28000c1e1b00 */
[----:B------:R-:W2:Y:S04]  /*0350*/  LDG.E.64 R26, desc[UR10][R22.64+-0x38] ;  /* 0xffffc80a161a7981 */ /* 0x000ea8000c1e1b00 */
[----:B------:R-:W3:Y:S04]  /*0360*/  LDG.E.64 R18, desc[UR10][R22.64+-0x30] ;  /* 0xffffd00a16127981 */ /* 0x000ee8000c1e1b00 */
[----:B------:R-:W4:Y:S04]  /*0370*/  LDG.E.64 R14, desc[UR10][R22.64+-0x28] ;  /* 0xffffd80a160e7981 */ /* 0x000f28000c1e1b00 */
[----:B------:R-:W4:Y:S04]  /*0380*/  LDG.E.64 R12, desc[UR10][R22.64+-0x20] ;  /* 0xffffe00a160c7981 */ /* 0x000f28000c1e1b00 */
[----:B------:R-:W4:Y:S04]  /*0390*/  LDG.E.64 R16, desc[UR10][R22.64+-0x18] ;  /* 0xffffe80a16107981 */ /* 0x000f28000c1e1b00 */
[----:B------:R-:W4:Y:S04]  /*03a0*/  LDG.E.64 R24, desc[UR10][R22.64+-0x10] ;  /* 0xfffff00a16187981 */ /* 0x000f28000c1e1b00 */
[----:B------:R-:W4:Y:S04]  /*03b0*/  LDG.E.64 R30, desc[UR10][R22.64+-0x8] ;  /* 0xfffff80a161e7981 */ /* 0x000f28000c1e1b00 */
[----:B------:R-:W4:Y:S01]  /*03c0*/  LDG.E.64 R28, desc[UR10][R22.64] ;  /* 0x0000000a161c7981 */ /* 0x000f22000c1e1b00 */
[----:B0----5:R-:W-:-:S03]  /*03d0*/  DFMA R8, R6, R8, R4 ;  /* 0x000000080608722b */ /* 0x021fc60000000004 */
[----:B------:R-:W3:Y:S05]  /*03e0*/  LDS.128 R4, [UR5+-0x30] ;  /* 0xffffd005ff047984 */ /* 0x000eea0008000c00 */
[----:B--2---:R-:W-:Y:S01]  /*03f0*/  DFMA R8, R26, R10, R8 ;  /* 0x0000000a1a08722b */ /* 0x004fe20000000008 */
[----:B------:R-:W2:Y:S07]  /*0400*/  LDG.E.64 R26, desc[UR10][R22.64+0x28] ;  /* 0x0000280a161a7981 */ /* 0x000eae000c1e1b00 */
[----:B---3--:R-:W-:-:S02]  /*0410*/  DFMA R4, R18, R4, R8 ;  /* 0x000000041204722b */ /* 0x008fc40000000008 */
[----:B------:R-:W0:Y:S04]  /*0420*/  LDS.128 R8, [UR5+-0x20] ;  /* 0xffffe005ff087984 */ /* 0x000e280008000c00 */
[----:B------:R-:W3:Y:S02]  /*0430*/  LDG.E.64 R18, desc[UR10][R22.64+0x20] ;  /* 0x0000200a16127981 */ /* 0x000ee4000c1e1b00 */
[----:B----4-:R-:W-:Y:S02]  /*0440*/  DFMA R4, R14, R6, R4 ;  /* 0x000000060e04722b */ /* 0x010fe40000000004 */
[----:B------:R-:W4:Y:S06]  /*0450*/  LDG.E.64 R14, desc[UR10][R22.64+0x8] ;  /* 0x0000080a160e7981 */ /* 0x000f2c000c1e1b00 */
[----:B0-----:R-:W-:-:S02]  /*0460*/  DFMA R8, R12, R8, R4 ;  /* 0x000000080c08722b */ /* 0x001fc40000000004 */
[----:B------:R-:W0:Y:S04]  /*0470*/  LDS.128 R4, [UR5+-0x10] ;  /* 0xfffff005ff047984 */ /* 0x000e280008000c00 */
[----:B------:R-:W2:Y:S02]  /*0480*/  LDG.E.64 R12, desc[UR10][R22.64+0x10] ;  /* 0x0000100a160c7981 */ /* 0x000ea4000c1e1b00 */
[----:B------:R-:W-:Y:S02]  /*0490*/  DFMA R10, R16, R10, R8 ;  /* 0x0000000a100a722b */ /* 0x000fe40000000008 */
[----:B------:R-:W3:Y:S06]  /*04a0*/  LDG.E.64 R16, desc[UR10][R22.64+0x18] ;  /* 0x0000180a16107981 */ /* 0x000eec000c1e1b00 */
[----:B0-----:R-:W-:Y:S01]  /*04b0*/  DFMA R4, R24, R4, R10 ;  /* 0x000000041804722b */ /* 0x001fe2000000000a */
[----:B------:R-:W3:Y:S04]  /*04c0*/  LDG.E.64 R24, desc[UR10][R22.64+0x30] ;  /* 0x0000300a16187981 */ /* 0x000ee8000c1e1b00 */
[----:B------:R-:W0:Y:S04]  /*04d0*/  LDS.128 R8, [UR5] ;  /* 0x00000005ff087984 */ /* 0x000e280008000c00 */
[----:B------:R-:W3:Y:S01]  /*04e0*/  LDG.E.64 R22, desc[UR10][R22.64+0x38] ;  /* 0x0000380a16167981 */ /* 0x000ee2000c1e1b00 */
[----:B------:R-:W-:-:S08]  /*04f0*/  DFMA R4, R30, R6, R4 ;  /* 0x000000061e04722b */ /* 0x000fd00000000004 */
[----:B0-----:R-:W-:Y:S02]  /*0500*/  DFMA R8, R28, R8, R4 ;  /* 0x000000081c08722b */ /* 0x001fe40000000004 */
[----:B------:R-:W2:Y:S01]  /*0510*/  LDS.128 R4, [UR5+0x10] ;  /* 0x00001005ff047984 */ /* 0x000ea20008000c00 */
[----:B------:R-:W-:-:S04]  /*0520*/  UIADD3 UR8, UPT, UPT, UR8, 0x10, URZ ;  /* 0x0000001008087890 */ /* 0x000fc8000fffe0ff */
[----:B------:R-:W-:Y:S01]  /*0530*/  UISETP.NE.AND UP1, UPT, UR8, URZ, UPT ;  /* 0x000000ff0800728c */ /* 0x000fe2000bf25270 */
[----:B------:R-:W-:Y:S01]  /*0540*/  IADD3 R2, PT, PT, R2, 0x10, RZ ;  /* 0x0000001002027810 */ /* 0x000fe20007ffe0ff */
[----:B----4-:R-:W-:Y:S01]  /*0550*/  DFMA R14, R14, R10, R8 ;  /* 0x0000000a0e0e722b */ /* 0x010fe20000000008 */
[----:B------:R-:W0:Y:S07]  /*0560*/  LDS.128 R8, [UR5+0x20] ;  /* 0x00002005ff087984 */ /* 0x000e2e0008000c00 */
[----:B--2---:R-:W-:-:S02]  /*0570*/  DFMA R4, R12, R4, R14 ;  /* 0x000000040c04722b */ /* 0x004fc4000000000e */
[----:B------:R-:W1:Y:S06]  /*0580*/  LDS.128 R12, [UR5+0x30] ;  /* 0x00003005ff0c7984 */ /* 0x000e6c0008000c00 */
[----:B---3--:R-:W-:-:S08]  /*0590*/  DFMA R4, R16, R6, R4 ;  /* 0x000000061004722b */ /* 0x008fd00000000004 */
[----:B0-----:R-:W-:-:S08]  /*05a0*/  DFMA R4, R18, R8, R4 ;  /* 0x000000081204722b */ /* 0x001fd00000000004 */
[----:B------:R-:W-:Y:S01]  /*05b0*/  DFMA R4, R26, R10, R4 ;  /* 0x0000000a1a04722b */ /* 0x000fe20000000004 */
[----:B------:R-:W-:-:S07]  /*05c0*/  UIADD3 UR5, UPT, UPT, UR5, 0x80, URZ ;  /* 0x0000008005057890 */ /* 0x000fce000fffe0ff */
[----:B-1----:R-:W-:-:S08]  /*05d0*/  DFMA R4, R24, R12, R4 ;  /* 0x0000000c1804722b */ /* 0x002fd00000000004 */
[----:B------:R-:W-:Y:S01]  /*05e0*/  DFMA R4, R22, R14, R4 ;  /* 0x0000000e1604722b */ /* 0x000fe20000000004 */
[----:B------:R-:W-:Y:S10]  /*05f0*/  BRA.U UP1, `(.L_x_62) ;  /* 0xfffffffd01407547 */ /* 0x000ff4000b83ffff */
.L_x_61:
[----:B------:R-:W-:Y:S05]  /*0600*/  BRA.U !UP0, `(.L_x_60) ;  /* 0x0000000508207547 */ /* 0x000fea000b800000 */
[----:B------:R-:W-:Y:S02]  /*0610*/  UISETP.GE.U32.AND UP0, UPT, UR9, 0x8, UPT ;  /* 0x000000080900788c */ /* 0x000fe4000bf06070 */
[----:B------:R-:W-:-:S04]  /*0620*/  ULOP3.LUT UR7, UR12, 0x7, URZ, 0xc0, !UPT ;  /* 0x000000070c077892 */ /* 0x000fc8000f8ec0ff */
[----:B------:R-:W-:-:S03]  /*0630*/  UISETP.NE.AND UP1, UPT, UR7, URZ, UPT ;  /* 0x000000ff0700728c */ /* 0x000fc6000bf25270 */
[----:B------:R-:W-:Y:S08]  /*0640*/  BRA.U !UP0, `(.L_x_63) ;  /* 0x0000000108707547 */ /* 0x000ff0000b800000 */
[----:B------:R-:W0:Y:S01]  /*0650*/  LDC.64 R28, c[0x0][0x380] ;  /* 0x0000e000ff1c7b82 */ /* 0x000e220000000a00 */
[----:B------:R-:W-:-:S05]  /*0660*/  IADD3 R7, PT, PT, R20, UR4, RZ ;  /* 0x0000000414077c10 */ /* 0x000fca000fffe0ff */
[----:B0-----:R-:W-:-:S05]  /*0670*/  IMAD.WIDE R28, R7, 0x8, R28 ;  /* 0x00000008071c7825 */ /* 0x001fca00078e021c */
        /* <DEDUP_REMOVED lines=8> */
[----:B------:R-:W0:Y:S01]  /*0700*/  S2UR UR6, SR_CgaCtaId ;  /* 0x00000000000679c3 */ /* 0x000e220000008800 */
[----:B------:R-:W-:-:S02]  /*0710*/  UMOV UR5, 0x400 ;  /* 0x0000040000057882 */ /* 0x000fc40000000000 */
[----:B0-----:R-:W-:-:S04]  /*0720*/  ULEA UR5, UR6, UR5, 0x18 ;  /* 0x0000000506057291 */ /* 0x001fc8000f8ec0ff */
[----:B------:R-:W-:Y:S02]  /*0730*/  ULEA UR5, UR4, UR5, 0x3 ;  /* 0x0000000504057291 */ /* 0x000fe4000f8e18ff */
[----:B------:R-:W-:-:S07]  /*0740*/  UIADD3 UR4, UPT, UPT, UR4, 0x8, URZ ;  /* 0x0000000804047890 */ /* 0x000fce000fffe0ff */
[----:B------:R-:W2:Y:S02]  /*0750*/  LDS.128 R8, [UR5] ;  /* 0x00000005ff087984 */ /* 0x000ea40008000c00 */
[----:B--2--5:R-:W-:Y:S02]  /*0760*/  DFMA R8, R6, R8, R4 ;  /* 0x000000080608722b */ /* 0x024fe40000000004 */
[----:B------:R-:W4:Y:S06]  /*0770*/  LDS.128 R4, [UR5+0x10] ;  /* 0x00001005ff047984 */ /* 0x000f2c0008000c00 */
[----:B---3--:R-:W-:-:S02]  /*0780*/  DFMA R14, R14, R10, R8 ;  /* 0x0000000a0e0e722b */ /* 0x008fc40000000008 */
[----:B------:R-:W0:Y:S06]  /*0790*/  LDS.128 R8, [UR5+0x20] ;  /* 0x00002005ff087984 */ /* 0x000e2c0008000c00 */
[----:B----4-:R-:W-:Y:S02]  /*07a0*/  DFMA R4, R12, R4, R14 ;  /* 0x000000040c04722b */ /* 0x010fe4000000000e */
[----:B------:R-:W1:Y:S06]  /*07b0*/  LDS.128 R12, [UR5+0x30] ;  /* 0x00003005ff0c7984 */ /* 0x000e6c0008000c00 */
[----:B------:R-:W-:-:S08]  /*07c0*/  DFMA R4, R26, R6, R4 ;  /* 0x000000061a04722b */ /* 0x000fd00000000004 */
[----:B0-----:R-:W-:-:S08]  /*07d0*/  DFMA R4, R24, R8, R4 ;  /* 0x000000081804722b */ /* 0x001fd00000000004 */
[----:B------:R-:W-:-:S08]  /*07e0*/  DFMA R4, R22, R10, R4 ;  /* 0x0000000a1604722b */ /* 0x000fd00000000004 */
[----:B-1----:R-:W-:-:S08]  /*07f0*/  DFMA R4, R16, R12, R4 ;  /* 0x0000000c1004722b */ /* 0x002fd00000000004 */
[----:B------:R-:W-:-:S11]  /*0800*/  DFMA R4, R18, R14, R4 ;  /* 0x0000000e1204722b */ /* 0x000fd60000000004 */
.L_x_63:
[----:B------:R-:W-:Y:S05]  /*0810*/  BRA.U !UP1, `(.L_x_60) ;  /* 0x00000001099c7547 */ /* 0x000fea000b800000 */
[----:B------:R-:W-:Y:S02]  /*0820*/  UISETP.GE.U32.AND UP0, UPT, UR7, 0x4, UPT ;  /* 0x000000040700788c */ /* 0x000fe4000bf06070 */
[----:B------:R-:W-:-:S04]  /*0830*/  ULOP3.LUT UR5, UR12, 0x3, URZ, 0xc0, !UPT ;  /* 0x000000030c057892 */ /* 0x000fc8000f8ec0ff */
[----:B------:R-:W-:-:S03]  /*0840*/  UISETP.NE.AND UP1, UPT, UR5, URZ, UPT ;  /* 0x000000ff0500728c */ /* 0x000fc6000bf25270 */
[----:B------:R-:W-:Y:S08]  /*0850*/  BRA.U !UP0, `(.L_x_64) ;  /* 0x0000000108487547 */ /* 0x000ff0000b800000 */
[----:B------:R-:W0:Y:S01]  /*0860*/  LDC.64 R6, c[0x0][0x380] ;  /* 0x0000e000ff067b82 */ /* 0x000e220000000a00 */
[----:B------:R-:W-:-:S04]  /*0870*/  VIADD R19, R20, UR4 ;  /* 0x0000000414137c36 */ /* 0x000fc80008000000 */
[----:B0-----:R-:W-:-:S05]  /*0880*/  IMAD.WIDE R18, R19, 0x8, R6 ;  /* 0x0000000813127825 */ /* 0x001fca00078e0206 */
[----:B------:R-:W2:Y:S04]  /*0890*/  LDG.E.64 R22, desc[UR10][R18.64] ;  /* 0x0000000a12167981 */ /* 0x000ea8000c1e1b00 */
[----:B------:R-:W3:Y:S04]  /*08a0*/  LDG.E.64 R24, desc[UR10][R18.64+0x8] ;  /* 0x0000080a12187981 */ /* 0x000ee8000c1e1b00 */
[----:B------:R-:W4:Y:S04]  /*08b0*/  LDG.E.64 R6, desc[UR10][R18.64+0x10] ;  /* 0x0000100a12067981 */ /* 0x000f28000c1e1b00 */
[----:B------:R-:W4:Y:S01]  /*08c0*/  LDG.E.64 R16, desc[UR10][R18.64+0x18] ;  /* 0x0000180a12107981 */ /* 0x000f22000c1e1b00 */
[----:B------:R-:W0:Y:S01]  /*08d0*/  S2UR UR7, SR_CgaCtaId ;  /* 0x00000000000779c3 */ /* 0x000e220000008800 */
[----:B------:R-:W-:-:S02]  /*08e0*/  UMOV UR6, 0x400 ;  /* 0x0000040000067882 */ /* 0x000fc40000000000 */
[----:B0-----:R-:W-:-:S04]  /*08f0*/  ULEA UR6, UR7, UR6, 0x18 ;  /* 0x0000000607067291 */ /* 0x001fc8000f8ec0ff */
[----:B------:R-:W-:Y:S02]  /*0900*/  ULEA UR6, UR4, UR6, 0x3 ;  /* 0x0000000604067291 */ /* 0x000fe4000f8e18ff */
[----:B------:R-:W-:-:S07]  /*0910*/  UIADD3 UR4, UPT, UPT, UR4, 0x4, URZ ;  /* 0x0000000404047890 */ /* 0x000fce000fffe0ff */
[----:B------:R-:W2:Y:S04]  /*0920*/  LDS.128 R8, [UR6] ;  /* 0x00000006ff087984 */ /* 0x000ea80008000c00 */
[----:B------:R-:W4:Y:S01]  /*0930*/  LDS.128 R12, [UR6+0x10] ;  /* 0x00001006ff0c7984 */ /* 0x000f220008000c00 */
[----:B--2--5:R-:W-:-:S08]  /*0940*/  DFMA R8, R22, R8, R4 ;  /* 0x000000081608722b */ /* 0x024fd00000000004 */
[----:B---3--:R-:W-:-:S08]  /*0950*/  DFMA R8, R24, R10, R8 ;  /* 0x0000000a1808722b */ /* 0x008fd00000000008 */
[----:B----4-:R-:W-:-:S08]  /*0960*/  DFMA R6, R6, R12, R8 ;  /* 0x0000000c0606722b */ /* 0x010fd00000000008 */
[----:B------:R-:W-:-:S11]  /*0970*/  DFMA R4, R16, R14, R6 ;  /* 0x0000000e1004722b */ /* 0x000fd60000000006 */
.L_x_64:
[----:B------:R-:W-:Y:S05]  /*0980*/  BRA.U !UP1, `(.L_x_60) ;  /* 0x0000000109407547 */ /* 0x000fea000b800000 */
[----:B------:R-:W0:Y:S01]  /*0990*/  S2UR UR7, SR_CgaCtaId ;  /* 0x00000000000779c3 */ /* 0x000e220000008800 */
[----:B------:R-:W-:Y:S01]  /*09a0*/  UMOV UR6, 0x400 ;  /* 0x0000040000067882 */ /* 0x000fe20000000000 */
[----:B------:R-:W-:-:S06]  /*09b0*/  IADD3 R13, PT, PT, R20, UR4, RZ ;  /* 0x00000004140d7c10 */ /* 0x000fcc000fffe0ff */
[----:B------:R-:W1:Y:S01]  /*09c0*/  LDC.64 R10, c[0x0][0x380] ;  /* 0x0000e000ff0a7b82 */ /* 0x000e620000000a00 */
[----:B0-----:R-:W-:Y:S02]  /*09d0*/  ULEA UR7, UR7, UR6, 0x18 ;  /* 0x0000000607077291 */ /* 0x001fe4000f8ec0ff */
[----:B------:R-:W-:Y:S02]  /*09e0*/  UIADD3 UR6, UPT, UPT, -UR5, URZ, URZ ;  /* 0x000000ff05067290 */ /* 0x000fe4000fffe1ff */
[----:B------:R-:W-:-:S12]  /*09f0*/  ULEA UR5, UR4, UR7, 0x3 ;  /* 0x0000000704057291 */ /* 0x000fd8000f8e18ff */
.L_x_65:
[C---:B-1----:R-:W-:Y:S01]  /*0a00*/  IMAD.WIDE R6, R13.reuse, 0x8, R10 ;  /* 0x000000080d067825 */ /* 0x042fe200078e020a */
[----:B------:R-:W0:Y:S05]  /*0a10*/  LDS.64 R8, [UR5] ;  /* 0x00000005ff087984 */ /* 0x000e2a0008000a00 */
[----:B------:R-:W0:Y:S01]  /*0a20*/  LDG.E.64 R6, desc[UR10][R6.64] ;  /* 0x0000000a06067981 */ /* 0x000e22000c1e1b00 */
[----:B------:R-:W-:Y:S01]  /*0a30*/  UIADD3 UR6, UPT, UPT, UR6, 0x1, URZ ;  /* 0x0000000106067890 */ /* 0x000fe2000fffe0ff */
[----:B------:R-:W-:Y:S01]  /*0a40*/  IADD3 R13, PT, PT, R13, 0x1, RZ ;  /* 0x000000010d0d7810 */ /* 0x000fe20007ffe0ff */
[----:B------:R-:W-:Y:S02]  /*0a50*/  UIADD3 UR5, UPT, UPT, UR5, 0x8, URZ ;  /* 0x0000000805057890 */ /* 0x000fe4000fffe0ff */
[----:B------:R-:W-:Y:S01]  /*0a60*/  UISETP.NE.AND UP0, UPT, UR6, URZ, UPT ;  /* 0x000000ff0600728c */ /* 0x000fe2000bf05270 */
[----:B0----5:R-:W-:-:S08]  /*0a70*/  DFMA R4, R6, R8, R4 ;  /* 0x000000080604722b */ /* 0x021fd00000000004 */
[----:B------:R-:W-:Y:S05]  /*0a80*/  BRA.U UP0, `(.L_x_65) ;  /* 0xfffffffd00dc7547 */ /* 0x000fea000b83ffff */
.L_x_60:
[----:B------:R-:W0:Y:S01]  /*0a90*/  LDC.64 R6, c[0x0][0x398] ;  /* 0x0000e600ff067b82 */ /* 0x000e220000000a00 */
[----:B------:R-:W-:-:S04]  /*0aa0*/  IMAD R3, R3, 0xa, R0 ;  /* 0x0000000a03037824 */ /* 0x000fc800078e0200 */
[----:B0-----:R-:W-:-:S05]  /*0ab0*/  IMAD.WIDE R2, R3, 0x8, R6 ;  /* 0x0000000803027825 */ /* 0x001fca00078e0206 */
[----:B-----5:R-:W-:Y:S01]  /*0ac0*/  STG.E.64 desc[UR10][R2.64], R4 ;  /* 0x0000000402007986 */ /* 0x020fe2000c101b0a */
[----:B------:R-:W-:Y:S05]  /*0ad0*/  EXIT ;  /* 0x000000000000794d */ /* 0x000fea0003800000 */
.L_x_66:
        /* <DEDUP_REMOVED lines=10> */
.L_x_83:


//--------------------- .text._Z19forwardHiddenKernelPdS_S_S_i --------------------------
	.section	.text._Z19forwardHiddenKernelPdS_S_S_i,"ax",@progbits
	.align	128
        .global         _Z19forwardHiddenKernelPdS_S_S_i
        .type           _Z19forwardHiddenKernelPdS_S_S_i,@function
        .size           _Z19forwardHiddenKernelPdS_S_S_i,(.L_x_84 - _Z19forwardHiddenKernelPdS_S_S_i)
        .other          _Z19forwardHiddenKernelPdS_S_S_i,@"STO_CUDA_ENTRY STV_DEFAULT"
_Z19forwardHiddenKernelPdS_S_S_i:
.text._Z19forwardHiddenKernelPdS_S_S_i:
        /* <DEDUP_REMOVED lines=16> */
.L_x_69:
[----:B0-----:R-:W-:-:S04]  /*0100*/  IMAD R5, R3, UR12, R2 ;  /* 0x0000000c03057c24 */ /* 0x001fc8000f8e0202 */
[----:B-1----:R-:W-:-:S06]  /*0110*/  IMAD.WIDE R4, R5, 0x8, R6 ;  /* 0x0000000805047825 */ /* 0x002fcc00078e0206 */
[----:B------:R-:W2:Y:S01]  /*0120*/  LDG.E.64 R4, desc[UR10][R4.64] ;  /* 0x0000000a04047981 */ /* 0x000ea2000c1e1b00 */
[----:B------:R-:W-:Y:S01]  /*0130*/  LEA R11, R2, R9, 0x3 ;  /* 0x00000009020b7211 */ /* 0x000fe200078e18ff */
[----:B------:R-:W-:-:S05]  /*0140*/  IMAD.IADD R2, R13, 0x1, R2 ;  /* 0x000000010d027824 */ /* 0x000fca00078e0202 */
[----:B------:R-:W-:Y:S01]  /*0150*/  ISETP.GE.AND P1, PT, R2, UR12, PT ;  /* 0x0000000c02007c0c */ /* 0x000fe2000bf26270 */
[----:B--2---:R0:W-:-:S12]  /*0160*/  STS.64 [R11], R4 ;  /* 0x000000040b007388 */ /* 0x0041d80000000a00 */
[----:B------:R-:W-:Y:S05]  /*0170*/  @!P1 BRA `(.L_x_69) ;  /* 0xfffffffc00e09947 */ /* 0x000fea000383ffff */
.L_x_68:
[----:B------:R-:W-:Y:S05]  /*0180*/  BSYNC.RECONVERGENT B0 ;  /* 0x0000000000007941 */ /* 0x000fea0003800200 */
.L_x_67:
        /* <DEDUP_REMOVED lines=23> */
.L_x_72:
        /* <DEDUP_REMOVED lines=36> */
[----:B------:R-:W-:Y:S01]  /*0540*/  VIADD R2, R2, 0x10 ;  /* 0x0000001002027836 */ /* 0x000fe20000000000 */
        /* <DEDUP_REMOVED lines=11> */
.L_x_71:
        /* <DEDUP_REMOVED lines=33> */
.L_x_73:
        /* <DEDUP_REMOVED lines=23> */
.L_x_74:
        /* <DEDUP_REMOVED lines=8> */
.L_x_75:
[C---:B-1----:R-:W-:Y:S01]  /*0a00*/  IMAD.WIDE R6, R13.reuse, 0x8, R10 ;  /* 0x000000080d067825 */ /* 0x042fe200078e020a */
[----:B------:R-:W0:Y:S05]  /*0a10*/  LDS.64 R8, [UR5] ;  /* 0x00000005ff087984 */ /* 0x000e2a0008000a00 */
[----:B------:R-:W0:Y:S01]  /*0a20*/  LDG.E.64 R6, desc[UR10][R6.64] ;  /* 0x0000000a06067981 */ /* 0x000e22000c1e1b00 */
[----:B------:R-:W-:Y:S01]  /*0a30*/  UIADD3 UR6, UPT, UPT, UR6, 0x1, URZ ;  /* 0x0000000106067890 */ /* 0x000fe2000fffe0ff */
[----:B------:R-:W-:Y:S01]  /*0a40*/  VIADD R13, R13, 0x1 ;  /* 0x000000010d0d7836 */ /* 0x000fe20000000000 */
[----:B------:R-:W-:Y:S02]  /*0a50*/  UIADD3 UR5, UPT, UPT, UR5, 0x8, URZ ;  /* 0x0000000805057890 */ /* 0x000fe4000fffe0ff */
[----:B------:R-:W-:Y:S01]  /*0a60*/  UISETP.NE.AND UP0, UPT, UR6, URZ, UPT ;  /* 0x000000ff0600728c */ /* 0x000fe2000bf05270 */
[----:B0----5:R-:W-:-:S08]  /*0a70*/  DFMA R4, R6, R8, R4 ;  /* 0x000000080604722b */ /* 0x021fd00000000004 */
[----:B------:R-:W-:Y:S05]  /*0a80*/  BRA.U UP0, `(.L_x_75) ;  /* 0xfffffffd00dc7547 */ /* 0x000fea000b83ffff */
.L_x_70:
[----:B------:R-:W0:Y:S01]  /*0a90*/  LDC.64 R6, c[0x0][0x398] ;  /* 0x0000e600ff067b82 */ /* 0x000e220000000a00 */
[----:B-----5:R-:W-:Y:S01]  /*0aa0*/  DSETP.MAX.AND P0, P1, RZ, R4, PT ;  /* 0x00000004ff00722a */ /* 0x020fe2000390f000 */
[----:B------:R-:W-:Y:S01]  /*0ab0*/  LEA R3, R3, R0, 0x7 ;  /* 0x0000000003037211 */ /* 0x000fe200078e38ff */
[----:B------:R-:W-:Y:S01]  /*0ac0*/  IMAD.MOV.U32 R0, RZ, RZ, RZ ;  /* 0x000000ffff007224 */ /* 0x000fe200078e00ff */
[----:B------:R-:W-:Y:S02]  /*0ad0*/  MOV R9, R5 ;  /* 0x0000000500097202 */ /* 0x000fe40000000f00 */
[----:B------:R-:W-:Y:S02]  /*0ae0*/  MOV R2, RZ ;  /* 0x000000ff00027202 */ /* 0x000fe40000000f00 */
[----:B------:R-:W-:Y:S02]  /*0af0*/  FSEL R11, R0, R9, P0 ;  /* 0x00000009000b7208 */ /* 0x000fe40000000000 */
[----:B------:R-:W-:-:S05]  /*0b00*/  SEL R2, R2, R4, P0 ;  /* 0x0000000402027207 */ /* 0x000fca0000000000 */
[----:B------:R-:W-:Y:S01]  /*0b10*/  @P1 LOP3.LUT R11, R9, 0x80000, RZ, 0xfc, !PT ;  /* 0x00080000090b1812 */ /* 0x000fe200078efcff */
[----:B0-----:R-:W-:-:S03]  /*0b20*/  IMAD.WIDE R4, R3, 0x8, R6 ;  /* 0x0000000803047825 */ /* 0x001fc600078e0206 */
[----:B------:R-:W-:-:S05]  /*0b30*/  MOV R3, R11 ;  /* 0x0000000b00037202 */ /* 0x000fca0000000f00 */
[----:B------:R-:W-:Y:S01]  /*0b40*/  STG.E.64 desc[UR10][R4.64], R2 ;  /* 0x0000000204007986 */ /* 0x000fe2000c101b0a */
[----:B------:R-:W-:Y:S05]  /*0b50*/  EXIT ;  /* 0x000000000000794d */ /* 0x000fea0003800000 */
.L_x_76:
        /* <DEDUP_REMOVED lines=10> */
.L_x_84:


//--------------------- .nv.shared.reserved.0     --------------------------
	.section	.nv.shared.reserved.0,"aw",@nobits
	.weak		__nv_reservedSMEM_offset_0_alias
	.size		__nv_reservedSMEM_offset_0_alias, 0, 64
	.other		__nv_reservedSMEM_offset_0_alias,@"STO_CUDA_RESERVED_SHARED STV_DEFAULT"
__nv_reservedSMEM_offset_0_alias:
	.zero		0
	.zero		64


//--------------------- .nv.shared._Z14updateW1KernelPdS_S_S_i --------------------------
	.section	.nv.shared._Z14updateW1KernelPdS_S_S_i,"aw",@nobits
	.sectionflags	@""
	.align	8
.nv.shared._Z14updateW1KernelPdS_S_S_i:
	.zero		1536


//--------------------- .nv.shared._Z14updateW2KernelPdS_S_S_i --------------------------
	.section	.nv.shared._Z14updateW2KernelPdS_S_S_i,"aw",@nobits
	.sectionflags	@""
	.align	8
.nv.shared._Z14updateW2KernelPdS_S_S_i:
	.zero		1536


//--------------------- .nv.shared._Z24backwardHiddenGradKernelPdS_S_S_i --------------------------
	.section	.nv.shared._Z24backwardHiddenGradKernelPdS_S_S_i,"aw",@nobits
	.sectionflags	@""
	.align	8
.nv.shared._Z24backwardHiddenGradKernelPdS_S_S_i:
	.zero		1104


//--------------------- .nv.shared._Z19forwardOutputKernelPdS_S_S_i --------------------------
	.section	.nv.shared._Z19forwardOutputKernelPdS_S_S_i,"aw",@nobits
	.sectionflags	@""
	.align	8
.nv.shared._Z19forwardOutputKernelPdS_S_S_i:
	.zero		2048


//--------------------- .nv.shared._Z19forwardHiddenKernelPdS_S_S_i --------------------------
	.section	.nv.shared._Z19forwardHiddenKernelPdS_S_S_i,"aw",@nobits
	.sectionflags	@""
	.align	8
.nv.shared._Z19forwardHiddenKernelPdS_S_S_i:
	.zero		7296


//--------------------- .nv.constant0._Z13softmaxKernelPdii --------------------------
	.section	.nv.constant0._Z13softmaxKernelPdii,"a",@progbits
	.sectionflags	@""
	.align	4
.nv.constant0._Z13softmaxKernelPdii:
	.zero		912


//--------------------- .nv.constant0._Z14updateW1KernelPdS_S_S_i --------------------------
	.section	.nv.constant0._Z14updateW1KernelPdS_S_S_i,"a",@progbits
	.sectionflags	@""
	.align	4
.nv.constant0._Z14updateW1KernelPdS_S_S_i:
	.zero		932


//--------------------- .nv.constant0._Z14updateW2KernelPdS_S_S_i --------------------------
	.section	.nv.constant0._Z14updateW2KernelPdS_S_S_i,"a",@progbits
	.sectionflags	@""
	.align	4
.nv.constant0._Z14updateW2KernelPdS_S_S_i:
	.zero		932


//--------------------- .nv.constant0._Z24backwardHiddenGradKernelPdS_S_S_i --------------------------
	.section	.nv.constant0._Z24backwardHiddenGradKernelPdS_S_S_i,"a",@progbits
	.sectionflags	@""
	.align	4
.nv.constant0._Z24backwardHiddenGradKernelPdS_S_S_i:
	.zero		932


//--------------------- .nv.constant0._Z24backwardOutputGradKernelPdS_S_ --------------------------
	.section	.nv.constant0._Z24backwardOutputGradKernelPdS_S_,"a",@progbits
	.sectionflags	@""
	.align	4
.nv.constant0._Z24backwardOutputGradKernelPdS_S_:
	.zero		920


//--------------------- .nv.constant0._Z19forwardOutputKernelPdS_S_S_i --------------------------
	.section	.nv.constant0._Z19forwardOutputKernelPdS_S_S_i,"a",@progbits
	.sectionflags	@""
	.align	4
.nv.constant0._Z19forwardOutputKernelPdS_S_S_i:
	.zero		932


//--------------------- .nv.constant0._Z19forwardHiddenKernelPdS_S_S_i --------------------------
	.section	.nv.constant0._Z19forwardHiddenKernelPdS_S_S_i,"a",@progbits
	.sectionflags	@""
	.align	4
.nv.constant0._Z19forwardHiddenKernelPdS_S_S_i:
	.zero		932


//--------------------- SYMBOLS --------------------------

	.type		.nv.reservedSmem.offset0,@object
	.size		.nv.reservedSmem.offset0,0x4
	.type		.nv.reservedSmem.cap,@object
	.size		.nv.reservedSmem.cap,0x4
